	.headerflags	@"EF_CUDA_TEXMODE_UNIFIED EF_CUDA_64BIT_ADDRESS EF_CUDA_ACCELERATORS EF_CUDA_SM90 EF_CUDA_VIRTUAL_SM(EF_CUDA_SM90)"
	.elftype	@"ET_EXEC"


//--------------------- .nv.info                  --------------------------
	.section	.nv.info,"",@"SHT_CUDA_INFO"
	.align	4


	//----- nvinfo : EIATTR_REGCOUNT
	.align		4
        /*0000*/ 	.byte	0x04, 0x2f
        /*0002*/ 	.short	(.L_1 - .L_0)
	.align		4
.L_0:
        /*0004*/ 	.word	index@(triton_poi_fused_max_pool2d_with_indices_11)
        /*0008*/ 	.word	0x000000a8


	//----- nvinfo : EIATTR_MIN_STACK_SIZE
	.align		4
.L_1:
        /*000c*/ 	.byte	0x04, 0x12
        /*000e*/ 	.short	(.L_3 - .L_2)
	.align		4
.L_2:
        /*0010*/ 	.word	index@(triton_poi_fused_max_pool2d_with_indices_11)
        /*0014*/ 	.word	0x00000000


	//----- nvinfo : EIATTR_FRAME_SIZE
	.align		4
.L_3:
        /*0018*/ 	.byte	0x04, 0x11
        /*001a*/ 	.short	(.L_5 - .L_4)
	.align		4
.L_4:
        /*001c*/ 	.word	index@(triton_poi_fused_max_pool2d_with_indices_11)
        /*0020*/ 	.word	0x00000000


	//----- nvinfo : EIATTR_MIN_STACK_SIZE
	.align		4
.L_5:
        /*0024*/ 	.byte	0x04, 0x12
        /*0026*/ 	.short	(.L_7 - .L_6)
	.align		4
.L_6:
        /*0028*/ 	.word	index@(triton_poi_fused_max_pool2d_with_indices_11)
        /*002c*/ 	.word	0x00000000
.L_7:


//--------------------- .nv.info.triton_poi_fused_max_pool2d_with_indices_11 --------------------------
	.section	.nv.info.triton_poi_fused_max_pool2d_with_indices_11,"",@"SHT_CUDA_INFO"
	.sectionflags	@""
	.align	4


	//----- nvinfo : EIATTR_CUDA_API_VERSION
	.align		4
        /*0000*/ 	.byte	0x04, 0x37
        /*0002*/ 	.short	(.L_9 - .L_8)
.L_8:
        /*0004*/ 	.word	0x0000007c


	//----- nvinfo : EIATTR_KPARAM_INFO
	.align		4
.L_9:
        /*0008*/ 	.byte	0x04, 0x17
        /*000a*/ 	.short	(.L_11 - .L_10)
.L_10:
        /*000c*/ 	.word	0x00000000
        /*0010*/ 	.short	0x0004
        /*0012*/ 	.short	0x001c
        /*0014*/ 	.byte	0x00, 0xf0, 0x11, 0x00


	//----- nvinfo : EIATTR_KPARAM_INFO
	.align		4
.L_11:
        /*0018*/ 	.byte	0x04, 0x17
        /*001a*/ 	.short	(.L_13 - .L_12)
.L_12:
        /*001c*/ 	.word	0x00000000
        /*0020*/ 	.short	0x0003
        /*0022*/ 	.short	0x0018
        /*0024*/ 	.byte	0x00, 0xf0, 0x11, 0x00


	//----- nvinfo : EIATTR_KPARAM_INFO
	.align		4
.L_13:
        /*0028*/ 	.byte	0x04, 0x17
        /*002a*/ 	.short	(.L_15 - .L_14)
.L_14:
        /*002c*/ 	.word	0x00000000
        /*0030*/ 	.short	0x0002
        /*0032*/ 	.short	0x0010
        /*0034*/ 	.byte	0x00, 0xf4, 0x21, 0x00


	//----- nvinfo : EIATTR_KPARAM_INFO
	.align		4
.L_15:
        /*0038*/ 	.byte	0x04, 0x17
        /*003a*/ 	.short	(.L_17 - .L_16)
.L_16:
        /*003c*/ 	.word	0x00000000
        /*0040*/ 	.short	0x0001
        /*0042*/ 	.short	0x0008
        /*0044*/ 	.byte	0x00, 0xf4, 0x21, 0x00


	//----- nvinfo : EIATTR_KPARAM_INFO
	.align		4
.L_17:
        /*0048*/ 	.byte	0x04, 0x17
        /*004a*/ 	.short	(.L_19 - .L_18)
.L_18:
        /*004c*/ 	.word	0x00000000
        /*0050*/ 	.short	0x0000
        /*0052*/ 	.short	0x0000
        /*0054*/ 	.byte	0x00, 0xf4, 0x21, 0x00


	//----- nvinfo : EIATTR_SPARSE_MMA_MASK
	.align		4
.L_19:
        /*0058*/ 	.byte	0x03, 0x50
        /*005a*/ 	.short	0x0000


	//----- nvinfo : EIATTR_MAXREG_COUNT
	.align		4
        /*005c*/ 	.byte	0x03, 0x1b
        /*005e*/ 	.short	0x00ff


	//----- nvinfo : EIATTR_EXIT_INSTR_OFFSETS
	.align		4
        /*0060*/ 	.byte	0x04, 0x1c
        /*0062*/ 	.short	(.L_21 - .L_20)


	//   ....[0]....
.L_20:
        /*0064*/ 	.word	0x00006590


	//   ....[1]....
        /*0068*/ 	.word	0x000065b0


	//----- nvinfo : EIATTR_REQNTID
	.align		4
.L_21:
        /*006c*/ 	.byte	0x04, 0x10
        /*006e*/ 	.short	(.L_23 - .L_22)
.L_22:
        /*0070*/ 	.word	0x00000100
        /*0074*/ 	.word	0x00000001
        /*0078*/ 	.word	0x00000001


	//----- nvinfo : EIATTR_CBANK_PARAM_SIZE
	.align		4
.L_23:
        /*007c*/ 	.byte	0x03, 0x19
        /*007e*/ 	.short	0x0020


	//----- nvinfo : EIATTR_PARAM_CBANK
	.align		4
        /*0080*/ 	.byte	0x04, 0x0a
        /*0082*/ 	.short	(.L_25 - .L_24)
	.align		4
.L_24:
        /*0084*/ 	.word	index@(.nv.constant0.triton_poi_fused_max_pool2d_with_indices_11)
        /*0088*/ 	.short	0x0210
        /*008a*/ 	.short	0x0020


	//----- nvinfo : EIATTR_SW_WAR
	.align		4
.L_25:
        /*008c*/ 	.byte	0x04, 0x36
        /*008e*/ 	.short	(.L_27 - .L_26)
.L_26:
        /*0090*/ 	.word	0x00000008
.L_27:


//--------------------- .nv.callgraph             --------------------------
	.section	.nv.callgraph,"",@"SHT_CUDA_CALLGRAPH"
	.align	4
	.sectionentsize	8
	.align		4
        /*0000*/ 	.word	0x00000000
	.align		4
        /*0004*/ 	.word	0xffffffff
	.align		4
        /*0008*/ 	.word	0x00000000
	.align		4
        /*000c*/ 	.word	0xfffffffe
	.align		4
        /*0010*/ 	.word	0x00000000
	.align		4
        /*0014*/ 	.word	0xfffffffd
	.align		4
        /*0018*/ 	.word	0x00000000
	.align		4
        /*001c*/ 	.word	0xfffffffc


//--------------------- .text.triton_poi_fused_max_pool2d_with_indices_11 --------------------------
	.section	.text.triton_poi_fused_max_pool2d_with_indices_11,"ax",@progbits
	.sectionflags	@"SHF_BARRIERS=1"
	.align	128
        .global         triton_poi_fused_max_pool2d_with_indices_11
        .type           triton_poi_fused_max_pool2d_with_indices_11,@function
        .size           triton_poi_fused_max_pool2d_with_indices_11,(.L_x_1 - triton_poi_fused_max_pool2d_with_indices_11)
        .other          triton_poi_fused_max_pool2d_with_indices_11,@"STO_CUDA_ENTRY STV_DEFAULT"
triton_poi_fused_max_pool2d_with_indices_11:
.text.triton_poi_fused_max_pool2d_with_indices_11:
[----:B------:R-:W0:Y:S01]  /*0000*/  LDC R1, c[0x0][0x28] ;  /* 0x00000a00ff017b82 */ /* 0x000e220000000800 */
[----:B------:R-:W1:Y:S01]  /*0010*/  S2R R7, SR_CTAID.Y ;  /* 0x0000000000077919 */ /* 0x000e620000002600 */
[----:B------:R-:W-:Y:S02]  /*0020*/  CS2R R16, SRZ ;  /* 0x0000000000107805 */ /* 0x000fe4000001ff00 */
[----:B------:R-:W-:Y:S02]  /*0030*/  CS2R R18, SRZ ;  /* 0x0000000000127805 */ /* 0x000fe4000001ff00 */
[----:B------:R-:W-:Y:S01]  /*0040*/  CS2R R20, SRZ ;  /* 0x0000000000147805 */ /* 0x000fe2000001ff00 */
[----:B------:R-:W1:Y:S01]  /*0050*/  S2R R2, SR_TID.X ;  /* 0x0000000000027919 */ /* 0x000e620000002100 */
[----:B------:R-:W-:Y:S01]  /*0060*/  CS2R R22, SRZ ;  /* 0x0000000000167805 */ /* 0x000fe2000001ff00 */
[----:B------:R-:W-:Y:S01]  /*0070*/  ULDC.64 UR6, c[0x0][0x208] ;  /* 0x0000820000067ab9 */ /* 0x000fe20000000a00 */
[----:B------:R-:W2:Y:S01]  /*0080*/  S2R R12, SR_CTAID.X ;  /* 0x00000000000c7919 */ /* 0x000ea20000002500 */
[----:B-1----:R-:W-:-:S04]  /*0090*/  PRMT R0, R2, 0x6540, R7 ;  /* 0x0000654002007816 */ /* 0x002fc80000000007 */
[C---:B------:R-:W-:Y:S01]  /*00a0*/  ISETP.GE.AND P0, PT, R0.reuse, 0x484, PT ;  /* 0x000004840000780c */ /* 0x040fe20003f06270 */
[----:B------:R-:W-:-:S05]  /*00b0*/  IMAD.HI R3, R0, 0x78787879, RZ ;  /* 0x7878787900037827 */ /* 0x000fca00078e02ff */
[----:B------:R-:W-:-:S04]  /*00c0*/  SHF.R.U32.HI R4, RZ, 0x1f, R3 ;  /* 0x0000001fff047819 */ /* 0x000fc80000011603 */
[----:B------:R-:W-:Y:S01]  /*00d0*/  LEA.HI.SX32 R3, R3, R4, 0x1d ;  /* 0x0000000403037211 */ /* 0x000fe200078feaff */
[----:B------:R-:W-:-:S04]  /*00e0*/  IMAD.HI R4, R0, 0x71625345, RZ ;  /* 0x7162534500047827 */ /* 0x000fc800078e02ff */
[----:B------:R-:W-:Y:S01]  /*00f0*/  IMAD.HI R9, R3, 0x78787879, RZ ;  /* 0x7878787903097827 */ /* 0x000fe200078e02ff */
[----:B------:R-:W-:-:S03]  /*0100*/  SHF.R.U32.HI R5, RZ, 0x1f, R4 ;  /* 0x0000001fff057819 */ /* 0x000fc60000011604 */
[----:B------:R-:W-:Y:S01]  /*0110*/  IMAD R6, R3, -0x11, R0 ;  /* 0xffffffef03067824 */ /* 0x000fe200078e0200 */
[----:B------:R-:W-:Y:S02]  /*0120*/  SHF.R.U32.HI R10, RZ, 0x1f, R9 ;  /* 0x0000001fff0a7819 */ /* 0x000fe40000011609 */
[----:B------:R-:W-:Y:S01]  /*0130*/  LEA.HI.SX32 R8, R4, R5, 0x19 ;  /* 0x0000000504087211 */ /* 0x000fe200078fcaff */
[----:B------:R-:W-:Y:S01]  /*0140*/  IMAD.SHL.U32 R11, R6, 0x200, RZ ;  /* 0x00000200060b7824 */ /* 0x000fe200078e00ff */
[----:B------:R-:W-:Y:S01]  /*0150*/  LEA.HI.SX32 R10, R9, R10, 0x1d ;  /* 0x0000000a090a7211 */ /* 0x000fe200078feaff */
[----:B------:R-:W1:Y:S02]  /*0160*/  LDC.64 R4, c[0x0][0x210] ;  /* 0x00008400ff047b82 */ /* 0x000e640000000a00 */
[----:B------:R-:W-:Y:S02]  /*0170*/  IMAD R8, R8, 0x44100, R11 ;  /* 0x0004410008087824 */ /* 0x000fe400078e020b */
[----:B------:R-:W-:-:S02]  /*0180*/  IMAD R11, R10, -0x11, R3 ;  /* 0xffffffef0a0b7824 */ /* 0x000fc400078e0203 */
[----:B--2---:R-:W-:-:S03]  /*0190*/  IMAD.SHL.U32 R3, R12, 0x10, RZ ;  /* 0x000000100c037824 */ /* 0x004fc600078e00ff */
[----:B------:R-:W-:Y:S01]  /*01a0*/  ISETP.GT.AND P1, PT, R11, RZ, PT ;  /* 0x000000ff0b00720c */ /* 0x000fe20003f24270 */
[C---:B------:R-:W-:Y:S01]  /*01b0*/  IMAD.IADD R8, R3.reuse, 0x1, R8 ;  /* 0x0000000103087824 */ /* 0x040fe200078e0208 */
[----:B------:R-:W-:Y:S02]  /*01c0*/  ISETP.LT.AND P0, PT, R3, 0x100, !P0 ;  /* 0x000001000300780c */ /* 0x000fe40004701270 */
[C---:B------:R-:W-:Y:S01]  /*01d0*/  ISETP.GT.AND P3, PT, R6.reuse, RZ, P1 ;  /* 0x000000ff0600720c */ /* 0x040fe20000f64270 */
[----:B------:R-:W-:Y:S01]  /*01e0*/  IMAD R9, R11, 0x4200, R8 ;  /* 0x000042000b097824 */ /* 0x000fe200078e0208 */
[----:B------:R-:W-:Y:S02]  /*01f0*/  ISETP.GT.AND P2, PT, R6, -0x1, P1 ;  /* 0xffffffff0600780c */ /* 0x000fe40000f44270 */
[----:B------:R-:W-:Y:S01]  /*0200*/  PLOP3.LUT P3, PT, P0, P3, PT, 0x80, 0x0 ;  /* 0x000000000000781c */ /* 0x000fe20000767070 */
[C---:B------:R-:W-:Y:S01]  /*0210*/  VIADD R13, R9.reuse, 0xffffde00 ;  /* 0xffffde00090d7836 */ /* 0x040fe20000000000 */
[----:B------:R-:W-:Y:S01]  /*0220*/  PLOP3.LUT P2, PT, P0, P2, PT, 0x80, 0x0 ;  /* 0x000000000000781c */ /* 0x000fe20000745070 */
[----:B------:R-:W-:-:S02]  /*0230*/  VIADD R15, R9, 0xffffdf00 ;  /* 0xffffdf00090f7836 */ /* 0x000fc40000000000 */
[----:B-1----:R-:W-:-:S04]  /*0240*/  IMAD.WIDE R12, R13, 0x4, R4 ;  /* 0x000000040d0c7825 */ /* 0x002fc800078e0204 */
[----:B------:R-:W-:-:S04]  /*0250*/  IMAD.WIDE R14, R15, 0x4, R4 ;  /* 0x000000040f0e7825 */ /* 0x000fc800078e0204 */
[----:B------:R1:W2:Y:S04]  /*0260*/  @P3 LDG.E.EL.128 R16, desc[UR6][R12.64] ;  /* 0x000000060c103981 */ /* 0x0002a8000c2e1d00 */
[----:B------:R-:W3:Y:S01]  /*0270*/  @P2 LDG.E.EL.128 R20, desc[UR6][R14.64] ;  /* 0x000000060e142981 */ /* 0x000ee2000c2e1d00 */
[----:B-1----:R-:W-:-:S04]  /*0280*/  VIADD R13, R9, 0xffffe000 ;  /* 0xffffe000090d7836 */ /* 0x002fc80000000000 */
[----:B------:R-:W-:Y:S01]  /*0290*/  IMAD.WIDE R12, R13, 0x4, R4 ;  /* 0x000000040d0c7825 */ /* 0x000fe200078e0204 */
[----:B--2---:R-:W-:Y:S02]  /*02a0*/  SEL R25, R16, 0xff800000, P3 ;  /* 0xff80000010197807 */ /* 0x004fe40001800000 */
[----:B------:R-:W-:Y:S02]  /*02b0*/  SEL R8, R17, 0xff800000, P3 ;  /* 0xff80000011087807 */ /* 0x000fe40001800000 */
[----:B---3--:R-:W-:Y:S02]  /*02c0*/  SEL R20, R20, 0xff800000, P2 ;  /* 0xff80000014147807 */ /* 0x008fe40001000000 */
[----:B------:R-:W-:Y:S02]  /*02d0*/  SEL R21, R21, 0xff800000, P2 ;  /* 0xff80000015157807 */ /* 0x000fe40001000000 */
[----:B------:R-:W-:Y:S02]  /*02e0*/  FSETP.GT.AND P6, PT, R20, R25, PT ;  /* 0x000000191400720b */ /* 0x000fe40003fc4000 */
[----:B------:R-:W-:-:S02]  /*02f0*/  FSETP.GT.AND P5, PT, R21, R8, PT ;  /* 0x000000081500720b */ /* 0x000fc40003fa4000 */
[----:B------:R-:W-:Y:S02]  /*0300*/  SEL R17, R18, 0xff800000, P3 ;  /* 0xff80000012117807 */ /* 0x000fe40001800000 */
[----:B------:R-:W-:Y:S02]  /*0310*/  SEL R22, R22, 0xff800000, P2 ;  /* 0xff80000016167807 */ /* 0x000fe40001000000 */
[----:B------:R-:W-:Y:S02]  /*0320*/  FSETP.NAN.AND P1, PT, R20, R20, PT ;  /* 0x000000141400720b */ /* 0x000fe40003f28000 */
[----:B------:R-:W-:Y:S02]  /*0330*/  FSETP.GT.AND P4, PT, R22, R17, PT ;  /* 0x000000111600720b */ /* 0x000fe40003f84000 */
[----:B------:R-:W-:Y:S02]  /*0340*/  SEL R10, R19, 0xff800000, P3 ;  /* 0xff800000130a7807 */ /* 0x000fe40001800000 */
[----:B------:R-:W-:-:S02]  /*0350*/  CS2R R18, SRZ ;  /* 0x0000000000127805 */ /* 0x000fc4000001ff00 */
[----:B------:R-:W-:Y:S02]  /*0360*/  @!P6 SEL R20, R20, R25, P1 ;  /* 0x000000191414e207 */ /* 0x000fe40000800000 */
[----:B------:R-:W-:Y:S02]  /*0370*/  FSETP.NAN.AND P1, PT, R21, R21, PT ;  /* 0x000000151500720b */ /* 0x000fe40003f28000 */
[----:B------:R-:W-:Y:S02]  /*0380*/  SEL R23, R23, 0xff800000, P2 ;  /* 0xff80000017177807 */ /* 0x000fe40001000000 */
[----:B------:R-:W-:Y:S02]  /*0390*/  @!P5 SEL R21, R21, R8, P1 ;  /* 0x000000081515d207 */ /* 0x000fe40000800000 */
[----:B------:R-:W-:Y:S02]  /*03a0*/  FSETP.NAN.AND P1, PT, R22, R22, PT ;  /* 0x000000161600720b */ /* 0x000fe40003f28000 */
[----:B------:R-:W-:-:S02]  /*03b0*/  P2R R32, PR, RZ, 0x10 ;  /* 0x00000010ff207803 */ /* 0x000fc40000000000 */
[----:B------:R-:W-:Y:S02]  /*03c0*/  @!P4 SEL R22, R22, R17, P1 ;  /* 0x000000111616c207 */ /* 0x000fe40000800000 */
[----:B------:R-:W-:Y:S02]  /*03d0*/  CS2R R16, SRZ ;  /* 0x0000000000107805 */ /* 0x000fe4000001ff00 */
[C---:B------:R-:W-:Y:S02]  /*03e0*/  FSETP.GT.AND P4, PT, R23.reuse, R10, PT ;  /* 0x0000000a1700720b */ /* 0x040fe40003f84000 */
[----:B------:R-:W-:Y:S02]  /*03f0*/  FSETP.NAN.AND P1, PT, R23, R23, PT ;  /* 0x000000171700720b */ /* 0x000fe40003f28000 */
[----:B------:R-:W-:Y:S02]  /*0400*/  P2R R33, PR, RZ, 0x10 ;  /* 0x00000010ff217803 */ /* 0x000fe40000000000 */
[----:B------:R-:W-:-:S02]  /*0410*/  LEA R8, R6, 0x1, 0x1 ;  /* 0x0000000106087811 */ /* 0x000fc400078e08ff */
[----:B------:R-:W-:Y:S02]  /*0420*/  P2R R28, PR, RZ, 0x40 ;  /* 0x00000040ff1c7803 */ /* 0x000fe40000000000 */
[----:B------:R-:W-:-:S03]  /*0430*/  P2R R30, PR, RZ, 0x20 ;  /* 0x00000020ff1e7803 */ /* 0x000fc60000000000 */
[----:B------:R-:W-:Y:S02]  /*0440*/  @!P4 SEL R23, R23, R10, P1 ;  /* 0x0000000a1717c207 */ /* 0x000fe40000800000 */
[----:B------:R-:W-:-:S04]  /*0450*/  ISETP.GT.AND P4, PT, R6, -0x1, PT ;  /* 0xffffffff0600780c */ /* 0x000fc80003f84270 */
[----:B------:R-:W-:-:S04]  /*0460*/  ISETP.LT.AND P4, PT, R8, 0x21, P4 ;  /* 0x000000210800780c */ /* 0x000fc80002781270 */
[----:B------:R-:W-:-:S04]  /*0470*/  ISETP.GT.AND P1, PT, R11, RZ, P4 ;  /* 0x000000ff0b00720c */ /* 0x000fc80002724270 */
[----:B------:R-:W-:-:S13]  /*0480*/  PLOP3.LUT P1, PT, P0, P1, PT, 0x80, 0x0 ;  /* 0x000000000000781c */ /* 0x000fda0000723070 */
[----:B------:R1:W2:Y:S01]  /*0490*/  @P1 LDG.E.EL.128 R16, desc[UR6][R12.64] ;  /* 0x000000060c101981 */ /* 0x0002a2000c2e1d00 */
[----:B------:R-:W-:-:S04]  /*04a0*/  VIADD R15, R9, 0xffffdf04 ;  /* 0xffffdf04090f7836 */ /* 0x000fc80000000000 */
[----:B------:R-:W-:-:S04]  /*04b0*/  IMAD.WIDE R14, R15, 0x4, R4 ;  /* 0x000000040f0e7825 */ /* 0x000fc800078e0204 */
[----:B-1----:R-:W-:-:S04]  /*04c0*/  VIADD R13, R9, 0xffffde04 ;  /* 0xffffde04090d7836 */ /* 0x002fc80000000000 */
[----:B------:R-:W-:Y:S01]  /*04d0*/  IMAD.WIDE R12, R13, 0x4, R4 ;  /* 0x000000040d0c7825 */ /* 0x000fe200078e0204 */
[----:B--2---:R-:W-:Y:S02]  /*04e0*/  SEL R10, R19, 0xff800000, P1 ;  /* 0xff800000130a7807 */ /* 0x004fe40000800000 */
[----:B------:R-:W-:Y:S02]  /*04f0*/  SEL R27, R18, 0xff800000, P1 ;  /* 0xff800000121b7807 */ /* 0x000fe40000800000 */
[----:B------:R-:W-:Y:S02]  /*0500*/  CS2R R18, SRZ ;  /* 0x0000000000127805 */ /* 0x000fe4000001ff00 */
[-C--:B------:R-:W-:Y:S02]  /*0510*/  FSETP.GEU.AND P6, PT, R23, R10.reuse, PT ;  /* 0x0000000a1700720b */ /* 0x080fe40003fce000 */
[----:B------:R-:W-:Y:S02]  /*0520*/  FSETP.NAN.AND P5, PT, R10, R10, PT ;  /* 0x0000000a0a00720b */ /* 0x000fe40003fa8000 */
[----:B------:R-:W-:-:S02]  /*0530*/  P2R R34, PR, RZ, 0x40 ;  /* 0x00000040ff227803 */ /* 0x000fc40000000000 */
[----:B------:R-:W-:Y:S02]  /*0540*/  SEL R8, R17, 0xff800000, P1 ;  /* 0xff80000011087807 */ /* 0x000fe40000800000 */
[----:B------:R-:W-:Y:S02]  /*0550*/  SEL R25, R16, 0xff800000, P1 ;  /* 0xff80000010197807 */ /* 0x000fe40000800000 */
[----:B------:R-:W-:-:S03]  /*0560*/  CS2R R16, SRZ ;  /* 0x0000000000107805 */ /* 0x000fc6000001ff00 */
[----:B------:R-:W-:Y:S02]  /*0570*/  @P6 SEL R10, R10, R23, P5 ;  /* 0x000000170a0a6207 */ /* 0x000fe40002800000 */
[-C--:B------:R-:W-:Y:S01]  /*0580*/  FSETP.GEU.AND P6, PT, R22, R27.reuse, PT ;  /* 0x0000001b1600720b */ /* 0x080fe20003fce000 */
[----:B------:R-:W2:Y:S01]  /*0590*/  @P3 LDG.E.EL.128 R16, desc[UR6][R12.64] ;  /* 0x000000060c103981 */ /* 0x000ea2000c2e1d00 */
[----:B------:R-:W-:Y:S02]  /*05a0*/  FSETP.NAN.AND P5, PT, R27, R27, PT ;  /* 0x0000001b1b00720b */ /* 0x000fe40003fa8000 */
[----:B------:R-:W-:-:S09]  /*05b0*/  P2R R35, PR, RZ, 0x40 ;  /* 0x00000040ff237803 */ /* 0x000fd20000000000 */
[----:B------:R-:W-:Y:S02]  /*05c0*/  @P6 SEL R27, R27, R22, P5 ;  /* 0x000000161b1b6207 */ /* 0x000fe40002800000 */
[----:B------:R-:W-:Y:S02]  /*05d0*/  CS2R R22, SRZ ;  /* 0x0000000000167805 */ /* 0x000fe4000001ff00 */
[-C--:B------:R-:W-:Y:S02]  /*05e0*/  FSETP.GEU.AND P6, PT, R21, R8.reuse, PT ;  /* 0x000000081500720b */ /* 0x080fe40003fce000 */
[----:B------:R-:W-:Y:S02]  /*05f0*/  FSETP.NAN.AND P5, PT, R8, R8, PT ;  /* 0x000000080800720b */ /* 0x000fe40003fa8000 */
[----:B------:R-:W-:-:S09]  /*0600*/  P2R R37, PR, RZ, 0x40 ;  /* 0x00000040ff257803 */ /* 0x000fd20000000000 */
[----:B------:R-:W-:Y:S02]  /*0610*/  @P6 SEL R8, R8, R21, P5 ;  /* 0x0000001508086207 */ /* 0x000fe40002800000 */
[-C--:B------:R-:W-:Y:S02]  /*0620*/  FSETP.GEU.AND P6, PT, R20, R25.reuse, PT ;  /* 0x000000191400720b */ /* 0x080fe40003fce000 */
[----:B------:R-:W-:Y:S02]  /*0630*/  FSETP.NAN.AND P5, PT, R25, R25, PT ;  /* 0x000000191900720b */ /* 0x000fe40003fa8000 */
[----:B------:R-:W-:-:S09]  /*0640*/  P2R R38, PR, RZ, 0x40 ;  /* 0x00000040ff267803 */ /* 0x000fd20000000000 */
[----:B------:R-:W-:Y:S02]  /*0650*/  @P6 SEL R25, R25, R20, P5 ;  /* 0x0000001419196207 */ /* 0x000fe40002800000 */
[----:B------:R-:W-:-:S06]  /*0660*/  CS2R R20, SRZ ;  /* 0x0000000000147805 */ /* 0x000fcc000001ff00 */
[----:B------:R-:W3:Y:S01]  /*0670*/  @P2 LDG.E.EL.128 R20, desc[UR6][R14.64] ;  /* 0x000000060e142981 */ /* 0x000ee2000c2e1d00 */
[----:B--2---:R-:W-:Y:S02]  /*0680*/  SEL R29, R16, 0xff800000, P3 ;  /* 0xff800000101d7807 */ /* 0x004fe40001800000 */
[----:B------:R-:W-:Y:S02]  /*0690*/  SEL R16, R17, 0xff800000, P3 ;  /* 0xff80000011107807 */ /* 0x000fe40001800000 */
[----:B------:R-:W-:Y:S02]  /*06a0*/  SEL R13, R18, 0xff800000, P3 ;  /* 0xff800000120d7807 */ /* 0x000fe40001800000 */
[----:B------:R-:W-:Y:S02]  /*06b0*/  SEL R12, R19, 0xff800000, P3 ;  /* 0xff800000130c7807 */ /* 0x000fe40001800000 */
[----:B---3--:R-:W-:-:S04]  /*06c0*/  SEL R20, R20, 0xff800000, P2 ;  /* 0xff80000014147807 */ /* 0x008fc80001000000 */
[C---:B------:R-:W-:Y:S02]  /*06d0*/  FSETP.GT.AND P6, PT, R20.reuse, R29, PT ;  /* 0x0000001d1400720b */ /* 0x040fe40003fc4000 */
[----:B------:R-:W-:Y:S02]  /*06e0*/  FSETP.NAN.AND P5, PT, R20, R20, PT ;  /* 0x000000141400720b */ /* 0x000fe40003fa8000 */
[----:B------:R-:W-:Y:S02]  /*06f0*/  SEL R21, R21, 0xff800000, P2 ;  /* 0xff80000015157807 */ /* 0x000fe40001000000 */
[----:B------:R-:W-:-:S07]  /*0700*/  P2R R45, PR, RZ, 0x40 ;  /* 0x00000040ff2d7803 */ /* 0x000fce0000000000 */
[----:B------:R-:W-:Y:S02]  /*0710*/  @!P6 SEL R20, R20, R29, P5 ;  /* 0x0000001d1414e207 */ /* 0x000fe40002800000 */
        /* <DEDUP_REMOVED lines=10> */
[----:B------:R-:W-:Y:S01]  /*07c0*/  FSETP.GT.AND P6, PT, R23, R12, PT ;  /* 0x0000000c1700720b */ /* 0x000fe20003fc4000 */
[----:B------:R-:W-:Y:S01]  /*07d0*/  VIADD R13, R9, 0xffffe004 ;  /* 0xffffe004090d7836 */ /* 0x000fe20000000000 */
[----:B------:R-:W-:Y:S02]  /*07e0*/  FSETP.NAN.AND P5, PT, R23, R23, PT ;  /* 0x000000171700720b */ /* 0x000fe40003fa8000 */
[----:B------:R-:W-:Y:S02]  /*07f0*/  CS2R R16, SRZ ;  /* 0x0000000000107805 */ /* 0x000fe4000001ff00 */
[----:B------:R-:W-:-:S07]  /*0800*/  CS2R R18, SRZ ;  /* 0x0000000000127805 */ /* 0x000fce000001ff00 */
[----:B------:R-:W-:Y:S01]  /*0810*/  @!P6 SEL R23, R23, R12, P5 ;  /* 0x0000000c1717e207 */ /* 0x000fe20002800000 */
[----:B------:R-:W-:-:S05]  /*0820*/  IMAD.WIDE R12, R13, 0x4, R4 ;  /* 0x000000040d0c7825 */ /* 0x000fca00078e0204 */
[----:B------:R1:W2:Y:S01]  /*0830*/  @P1 LDG.E.EL.128 R16, desc[UR6][R12.64] ;  /* 0x000000060c101981 */ /* 0x0002a2000c2e1d00 */
[----:B------:R-:W-:Y:S01]  /*0840*/  P2R R50, PR, RZ, 0x40 ;  /* 0x00000040ff327803 */ /* 0x000fe20000000000 */
[----:B------:R-:W-:-:S04]  /*0850*/  VIADD R15, R9, 0xffffdf08 ;  /* 0xffffdf08090f7836 */ /* 0x000fc80000000000 */
[----:B------:R-:W-:-:S04]  /*0860*/  IMAD.WIDE R14, R15, 0x4, R4 ;  /* 0x000000040f0e7825 */ /* 0x000fc800078e0204 */
[----:B-1----:R-:W-:-:S04]  /*0870*/  VIADD R13, R9, 0xffffde08 ;  /* 0xffffde08090d7836 */ /* 0x002fc80000000000 */
[----:B------:R-:W-:Y:S01]  /*0880*/  IMAD.WIDE R12, R13, 0x4, R4 ;  /* 0x000000040d0c7825 */ /* 0x000fe200078e0204 */
[----:B--2---:R-:W-:-:S04]  /*0890*/  SEL R26, R19, 0xff800000, P1 ;  /* 0xff800000131a7807 */ /* 0x004fc80000800000 */
[-C--:B------:R-:W-:Y:S02]  /*08a0*/  FSETP.GEU.AND P6, PT, R23, R26.reuse, PT ;  /* 0x0000001a1700720b */ /* 0x080fe40003fce000 */
[----:B------:R-:W-:Y:S02]  /*08b0*/  FSETP.NAN.AND P5, PT, R26, R26, PT ;  /* 0x0000001a1a00720b */ /* 0x000fe40003fa8000 */
[----:B------:R-:W-:Y:S02]  /*08c0*/  SEL R31, R18, 0xff800000, P1 ;  /* 0xff800000121f7807 */ /* 0x000fe40000800000 */
[----:B------:R-:W-:-:S07]  /*08d0*/  P2R R51, PR, RZ, 0x40 ;  /* 0x00000040ff337803 */ /* 0x000fce0000000000 */
[----:B------:R-:W-:Y:S02]  /*08e0*/  @P6 SEL R26, R26, R23, P5 ;  /* 0x000000171a1a6207 */ /* 0x000fe40002800000 */
        /* <DEDUP_REMOVED lines=12> */
[----:B------:R-:W-:Y:S02]  /*09b0*/  CS2R R16, SRZ ;  /* 0x0000000000107805 */ /* 0x000fe4000001ff00 */
[----:B------:R-:W-:Y:S02]  /*09c0*/  CS2R R18, SRZ ;  /* 0x0000000000127805 */ /* 0x000fe4000001ff00 */
[----:B------:R-:W-:-:S04]  /*09d0*/  CS2R R22, SRZ ;  /* 0x0000000000167805 */ /* 0x000fc8000001ff00 */
[----:B------:R-:W2:Y:S01]  /*09e0*/  @P3 LDG.E.EL.128 R16, desc[UR6][R12.64] ;  /* 0x000000060c103981 */ /* 0x000ea2000c2e1d00 */
[----:B------:R-:W-:Y:S02]  /*09f0*/  @P6 SEL R29, R29, R20, P5 ;  /* 0x000000141d1d6207 */ /* 0x000fe40002800000 */
[----:B------:R-:W-:-:S06]  /*0a00*/  CS2R R20, SRZ ;  /* 0x0000000000147805 */ /* 0x000fcc000001ff00 */
[----:B------:R-:W3:Y:S01]  /*0a10*/  @P2 LDG.E.EL.128 R20, desc[UR6][R14.64] ;  /* 0x000000060e142981 */ /* 0x000ee2000c2e1d00 */
[----:B------:R-:W-:Y:S02]  /*0a20*/  P2R R49, PR, RZ, 0x40 ;  /* 0x00000040ff317803 */ /* 0x000fe40000000000 */
[----:B--2---:R-:W-:Y:S02]  /*0a30*/  SEL R39, R16, 0xff800000, P3 ;  /* 0xff80000010277807 */ /* 0x004fe40001800000 */
[----:B---3--:R-:W-:-:S04]  /*0a40*/  SEL R20, R20, 0xff800000, P2 ;  /* 0xff80000014147807 */ /* 0x008fc80001000000 */
[C---:B------:R-:W-:Y:S02]  /*0a50*/  FSETP.GT.AND P6, PT, R20.reuse, R39, PT ;  /* 0x000000271400720b */ /* 0x040fe40003fc4000 */
[----:B------:R-:W-:Y:S02]  /*0a60*/  FSETP.NAN.AND P5, PT, R20, R20, PT ;  /* 0x000000141400720b */ /* 0x000fe40003fa8000 */
[----:B------:R-:W-:Y:S02]  /*0a70*/  SEL R16, R17, 0xff800000, P3 ;  /* 0xff80000011107807 */ /* 0x000fe40001800000 */
[----:B------:R-:W-:Y:S02]  /*0a80*/  SEL R21, R21, 0xff800000, P2 ;  /* 0xff80000015157807 */ /* 0x000fe40001000000 */
[----:B------:R-:W-:-:S05]  /*0a90*/  P2R R54, PR, RZ, 0x40 ;  /* 0x00000040ff367803 */ /* 0x000fca0000000000 */
[----:B------:R-:W-:Y:S02]  /*0aa0*/  @!P6 SEL R20, R20, R39, P5 ;  /* 0x000000271414e207 */ /* 0x000fe40002800000 */
        /* <DEDUP_REMOVED lines=21> */
[----:B-1----:R-:W-:-:S04]  /*0c00*/  VIADD R13, R9, 0xffffde0c ;  /* 0xffffde0c090d7836 */ /* 0x002fc80000000000 */
[----:B------:R-:W-:Y:S01]  /*0c10*/  IMAD.WIDE R12, R13, 0x4, R4 ;  /* 0x000000040d0c7825 */ /* 0x000fe200078e0204 */
[----:B--2---:R-:W-:-:S04]  /*0c20*/  SEL R36, R19, 0xff800000, P1 ;  /* 0xff80000013247807 */ /* 0x004fc80000800000 */
[-C--:B------:R-:W-:Y:S02]  /*0c30*/  FSETP.GEU.AND P6, PT, R23, R36.reuse, PT ;  /* 0x000000241700720b */ /* 0x080fe40003fce000 */
[----:B------:R-:W-:Y:S02]  /*0c40*/  FSETP.NAN.AND P5, PT, R36, R36, PT ;  /* 0x000000242400720b */ /* 0x000fe40003fa8000 */
[----:B------:R-:W-:-:S09]  /*0c50*/  P2R R53, PR, RZ, 0x40 ;  /* 0x00000040ff357803 */ /* 0x000fd20000000000 */
[----:B------:R-:W-:Y:S02]  /*0c60*/  @P6 SEL R36, R36, R23, P5 ;  /* 0x0000001724246207 */ /* 0x000fe40002800000 */
[----:B------:R-:W-:-:S04]  /*0c70*/  SEL R23, R18, 0xff800000, P1 ;  /* 0xff80000012177807 */ /* 0x000fc80000800000 */
[-C--:B------:R-:W-:Y:S02]  /*0c80*/  FSETP.GEU.AND P6, PT, R22, R23.reuse, PT ;  /* 0x000000171600720b */ /* 0x080fe40003fce000 */
[----:B------:R-:W-:Y:S02]  /*0c90*/  FSETP.NAN.AND P5, PT, R23, R23, PT ;  /* 0x000000171700720b */ /* 0x000fe40003fa8000 */
[----:B------:R-:W-:-:S09]  /*0ca0*/  P2R R55, PR, RZ, 0x40 ;  /* 0x00000040ff377803 */ /* 0x000fd20000000000 */
[----:B------:R-:W-:Y:S02]  /*0cb0*/  @P6 SEL R23, R23, R22, P5 ;  /* 0x0000001617176207 */ /* 0x000fe40002800000 */
[----:B------:R-:W-:-:S04]  /*0cc0*/  SEL R22, R17, 0xff800000, P1 ;  /* 0xff80000011167807 */ /* 0x000fc80000800000 */
[-C--:B------:R-:W-:Y:S02]  /*0cd0*/  FSETP.GEU.AND P6, PT, R21, R22.reuse, PT ;  /* 0x000000161500720b */ /* 0x080fe40003fce000 */
[----:B------:R-:W-:Y:S02]  /*0ce0*/  FSETP.NAN.AND P5, PT, R22, R22, PT ;  /* 0x000000161600720b */ /* 0x000fe40003fa8000 */
[----:B------:R-:W-:-:S09]  /*0cf0*/  CS2R R18, SRZ ;  /* 0x0000000000127805 */ /* 0x000fd2000001ff00 */
[----:B------:R-:W-:Y:S02]  /*0d00*/  @P6 SEL R22, R22, R21, P5 ;  /* 0x0000001516166207 */ /* 0x000fe40002800000 */
[----:B------:R-:W-:Y:S02]  /*0d10*/  SEL R21, R16, 0xff800000, P1 ;  /* 0xff80000010157807 */ /* 0x000fe40000800000 */
[----:B------:R-:W-:-:S06]  /*0d20*/  CS2R R16, SRZ ;  /* 0x0000000000107805 */ /* 0x000fcc000001ff00 */
[----:B------:R-:W2:Y:S01]  /*0d30*/  @P3 LDG.E.EL.128 R16, desc[UR6][R12.64] ;  /* 0x000000060c103981 */ /* 0x000ea2000c2e1d00 */
[----:B------:R-:W-:Y:S02]  /*0d40*/  P2R R59, PR, RZ, 0x40 ;  /* 0x00000040ff3b7803 */ /* 0x000fe40000000000 */
[-C--:B------:R-:W-:Y:S02]  /*0d50*/  FSETP.GEU.AND P6, PT, R20, R21.reuse, PT ;  /* 0x000000151400720b */ /* 0x080fe40003fce000 */
[----:B------:R-:W-:Y:S01]  /*0d60*/  FSETP.NAN.AND P5, PT, R21, R21, PT ;  /* 0x000000151500720b */ /* 0x000fe20003fa8000 */
[----:B------:R-:W-:-:S04]  /*0d70*/  VIADD R15, R9, 0xffffdf0c ;  /* 0xffffdf0c090f7836 */ /* 0x000fc80000000000 */
[----:B------:R-:W-:-:S06]  /*0d80*/  IMAD.WIDE R14, R15, 0x4, R4 ;  /* 0x000000040f0e7825 */ /* 0x000fcc00078e0204 */
[----:B------:R-:W-:Y:S02]  /*0d90*/  @P6 SEL R21, R21, R20, P5 ;  /* 0x0000001415156207 */ /* 0x000fe40002800000 */
[----:B--2---:R-:W-:Y:S02]  /*0da0*/  SEL R39, R16, 0xff800000, P3 ;  /* 0xff80000010277807 */ /* 0x004fe40001800000 */
[----:B------:R-:W-:Y:S02]  /*0db0*/  SEL R20, R17, 0xff800000, P3 ;  /* 0xff80000011147807 */ /* 0x000fe40001800000 */
[----:B------:R-:W-:Y:S02]  /*0dc0*/  CS2R R16, SRZ ;  /* 0x0000000000107805 */ /* 0x000fe4000001ff00 */
[----:B------:R-:W-:Y:S02]  /*0dd0*/  SEL R41, R18, 0xff800000, P3 ;  /* 0xff80000012297807 */ /* 0x000fe40001800000 */
[----:B------:R-:W-:-:S02]  /*0de0*/  SEL R40, R19, 0xff800000, P3 ;  /* 0xff80000013287807 */ /* 0x000fc40001800000 */
[----:B------:R-:W-:-:S06]  /*0df0*/  CS2R R18, SRZ ;  /* 0x0000000000127805 */ /* 0x000fcc000001ff00 */
[----:B------:R-:W2:Y:S01]  /*0e00*/  @P2 LDG.E.EL.128 R16, desc[UR6][R14.64] ;  /* 0x000000060e102981 */ /* 0x000ea2000c2e1d00 */
[----:B------:R-:W-:Y:S01]  /*0e10*/  P2R R60, PR, RZ, 0x40 ;  /* 0x00000040ff3c7803 */ /* 0x000fe20000000000 */
[----:B------:R-:W-:Y:S01]  /*0e20*/  VIADD R13, R9, 0xffffe00c ;  /* 0xffffe00c090d7836 */ /* 0x000fe20000000000 */
[----:B------:R-:W-:-:S03]  /*0e30*/  CS2R R42, SRZ ;  /* 0x00000000002a7805 */ /* 0x000fc6000001ff00 */
[----:B------:R-:W-:Y:S01]  /*0e40*/  IMAD.WIDE R12, R13, 0x4, R4 ;  /* 0x000000040d0c7825 */ /* 0x000fe200078e0204 */
[----:B--2---:R-:W-:Y:S02]  /*0e50*/  SEL R16, R16, 0xff800000, P2 ;  /* 0xff80000010107807 */ /* 0x004fe40001000000 */
[----:B------:R-:W-:Y:S02]  /*0e60*/  SEL R17, R17, 0xff800000, P2 ;  /* 0xff80000011117807 */ /* 0x000fe40001000000 */
[----:B------:R-:W-:Y:S02]  /*0e70*/  FSETP.GT.AND P6, PT, R16, R39, PT ;  /* 0x000000271000720b */ /* 0x000fe40003fc4000 */
[----:B------:R-:W-:Y:S02]  /*0e80*/  FSETP.GT.AND P3, PT, R17, R20, PT ;  /* 0x000000141100720b */ /* 0x000fe40003f64000 */
[----:B------:R-:W-:Y:S02]  /*0e90*/  SEL R18, R18, 0xff800000, P2 ;  /* 0xff80000012127807 */ /* 0x000fe40001000000 */
[----:B------:R-:W-:-:S02]  /*0ea0*/  SEL R19, R19, 0xff800000, P2 ;  /* 0xff80000013137807 */ /* 0x000fc40001000000 */
[----:B------:R-:W-:-:S05]  /*0eb0*/  FSETP.NAN.AND P2, PT, R16, R16, PT ;  /* 0x000000101000720b */ /* 0x000fca0003f48000 */
[----:B------:R-:W-:Y:S02]  /*0ec0*/  @!P6 SEL R16, R16, R39, P2 ;  /* 0x000000271010e207 */ /* 0x000fe40001000000 */
[C---:B------:R-:W-:Y:S02]  /*0ed0*/  FSETP.NAN.AND P2, PT, R17.reuse, R17, PT ;  /* 0x000000111100720b */ /* 0x040fe40003f48000 */
[----:B------:R-:W-:Y:S02]  /*0ee0*/  P2R R65, PR, RZ, 0x8 ;  /* 0x00000008ff417803 */ /* 0x000fe40000000000 */
[----:B------:R-:W-:Y:S02]  /*0ef0*/  @!P3 SEL R17, R17, R20, P2 ;  /* 0x000000141111b207 */ /* 0x000fe40001000000 */
[C---:B------:R-:W-:Y:S02]  /*0f00*/  FSETP.GT.AND P3, PT, R18.reuse, R41, PT ;  /* 0x000000291200720b */ /* 0x040fe40003f64000 */
[----:B------:R-:W-:-:S02]  /*0f10*/  FSETP.NAN.AND P2, PT, R18, R18, PT ;  /* 0x000000121200720b */ /* 0x000fc40003f48000 */
[----:B------:R-:W-:-:S09]  /*0f20*/  P2R R63, PR, RZ, 0x8 ;  /* 0x00000008ff3f7803 */ /* 0x000fd20000000000 */
[----:B------:R-:W-:Y:S02]  /*0f30*/  @!P3 SEL R18, R18, R41, P2 ;  /* 0x000000291212b207 */ /* 0x000fe40001000000 */
[C---:B------:R-:W-:Y:S02]  /*0f40*/  FSETP.GT.AND P3, PT, R19.reuse, R40, PT ;  /* 0x000000281300720b */ /* 0x040fe40003f64000 */
[----:B------:R-:W-:-:S11]  /*0f50*/  FSETP.NAN.AND P2, PT, R19, R19, PT ;  /* 0x000000131300720b */ /* 0x000fd60003f48000 */
[----:B------:R-:W-:Y:S02]  /*0f60*/  @!P3 SEL R19, R19, R40, P2 ;  /* 0x000000281313b207 */ /* 0x000fe40001000000 */
[----:B------:R-:W-:-:S06]  /*0f70*/  CS2R R40, SRZ ;  /* 0x0000000000287805 */ /* 0x000fcc000001ff00 */
[----:B------:R1:W2:Y:S01]  /*0f80*/  @P1 LDG.E.EL.128 R40, desc[UR6][R12.64] ;  /* 0x000000060c281981 */ /* 0x0002a2000c2e1d00 */
[----:B------:R-:W-:Y:S02]  /*0f90*/  P2R R64, PR, RZ, 0x8 ;  /* 0x00000008ff407803 */ /* 0x000fe40000000000 */
[----:B------:R-:W-:Y:S02]  /*0fa0*/  CS2R R14, SRZ ;  /* 0x00000000000e7805 */ /* 0x000fe4000001ff00 */
[----:B-1----:R-:W-:Y:S02]  /*0fb0*/  CS2R R12, SRZ ;  /* 0x00000000000c7805 */ /* 0x002fe4000001ff00 */
[----:B--2---:R-:W-:Y:S02]  /*0fc0*/  SEL R44, R43, 0xff800000, P1 ;  /* 0xff8000002b2c7807 */ /* 0x004fe40000800000 */
[----:B------:R-:W-:Y:S02]  /*0fd0*/  SEL R20, R41, 0xff800000, P1 ;  /* 0xff80000029147807 */ /* 0x000fe40000800000 */
[----:B------:R-:W-:-:S02]  /*0fe0*/  FSETP.GEU.AND P3, PT, R19, R44, PT ;  /* 0x0000002c1300720b */ /* 0x000fc40003f6e000 */
[----:B------:R-:W-:-:S04]  /*0ff0*/  SEL R41, R42, 0xff800000, P1 ;  /* 0xff8000002a297807 */ /* 0x000fc80000800000 */
[----:B------:R-:W-:Y:S02]  /*1000*/  FSETP.GEU.AND P2, PT, R18, R41, PT ;  /* 0x000000291200720b */ /* 0x000fe40003f4e000 */
[----:B------:R-:W-:Y:S02]  /*1010*/  SEL R39, R40, 0xff800000, P1 ;  /* 0xff80000028277807 */ /* 0x000fe40000800000 */
[----:B------:R-:W-:-:S04]  /*1020*/  FSETP.NAN.AND P1, PT, R44, R44, PT ;  /* 0x0000002c2c00720b */ /* 0x000fc80003f28000 */
[----:B------:R-:W-:Y:S02]  /*1030*/  @P3 SEL R44, R44, R19, P1 ;  /* 0x000000132c2c3207 */ /* 0x000fe40000800000 */
[C---:B------:R-:W-:Y:S02]  /*1040*/  FSETP.NAN.AND P1, PT, R41.reuse, R41, PT ;  /* 0x000000292900720b */ /* 0x040fe40003f28000 */
[----:B------:R-:W-:Y:S02]  /*1050*/  P2R R42, PR, RZ, 0x4 ;  /* 0x00000004ff2a7803 */ /* 0x000fe40000000000 */
[----:B------:R-:W-:Y:S02]  /*1060*/  @P2 SEL R41, R41, R18, P1 ;  /* 0x0000001229292207 */ /* 0x000fe40000800000 */
[-C--:B------:R-:W-:Y:S02]  /*1070*/  FSETP.GEU.AND P2, PT, R17, R20.reuse, PT ;  /* 0x000000141100720b */ /* 0x080fe40003f4e000 */
[----:B------:R-:W-:-:S02]  /*1080*/  FSETP.NAN.AND P1, PT, R20, R20, PT ;  /* 0x000000141400720b */ /* 0x000fc40003f28000 */
[----:B------:R-:W-:-:S09]  /*1090*/  P2R R61, PR, RZ, 0x4 ;  /* 0x00000004ff3d7803 */ /* 0x000fd20000000000 */
[----:B------:R-:W-:Y:S02]  /*10a0*/  @P2 SEL R20, R20, R17, P1 ;  /* 0x0000001114142207 */ /* 0x000fe40000800000 */
[-C--:B------:R-:W-:Y:S02]  /*10b0*/  FSETP.GEU.AND P2, PT, R16, R39.reuse, PT ;  /* 0x000000271000720b */ /* 0x080fe40003f4e000 */
[----:B------:R-:W-:Y:S02]  /*10c0*/  P2R R69, PR, RZ, 0x8 ;  /* 0x00000008ff457803 */ /* 0x000fe40000000000 */
[----:B------:R-:W-:Y:S02]  /*10d0*/  FSETP.NAN.AND P1, PT, R39, R39, PT ;  /* 0x000000272700720b */ /* 0x000fe40003f28000 */
[----:B------:R-:W-:-:S07]  /*10e0*/  ISETP.GT.AND P3, PT, R11, -0x1, PT ;  /* 0xffffffff0b00780c */ /* 0x000fce0003f64270 */
[----:B------:R-:W-:Y:S02]  /*10f0*/  @P2 SEL R39, R39, R16, P1 ;  /* 0x0000001027272207 */ /* 0x000fe40000800000 */
[----:B------:R-:W-:-:S04]  /*1100*/  ISETP.GT.AND P1, PT, R6, RZ, P3 ;  /* 0x000000ff0600720c */ /* 0x000fc80001f24270 */
[----:B------:R-:W-:Y:S01]  /*1110*/  PLOP3.LUT P1, PT, P0, P1, PT, 0x80, 0x0 ;  /* 0x000000000000781c */ /* 0x000fe20000723070 */
[----:B------:R-:W-:-:S04]  /*1120*/  VIADD R17, R9, 0xffffff00 ;  /* 0xffffff0009117836 */ /* 0x000fc80000000000 */
[----:B------:R-:W-:-:S08]  /*1130*/  IMAD.WIDE R16, R17, 0x4, R4 ;  /* 0x0000000411107825 */ /* 0x000fd000078e0204 */
        /* <DEDUP_REMOVED lines=12> */
[----:B------:R-:W-:Y:S02]  /*1200*/  SEL R19, R13, 0xff800000, P1 ;  /* 0xff8000000d137807 */ /* 0x000fe40000800000 */
[----:B------:R-:W-:-:S07]  /*1210*/  P2R R68, PR, RZ, 0x20 ;  /* 0x00000020ff447803 */ /* 0x000fce0000000000 */
[----:B------:R-:W-:Y:S02]  /*1220*/  @P5 SEL R10, R10, R27, P2 ;  /* 0x0000001b0a0a5207 */ /* 0x000fe40001000000 */
[-C--:B------:R-:W-:Y:S02]  /*1230*/  FSETP.GEU.AND P5, PT, R8, R19.reuse, PT ;  /* 0x000000130800720b */ /* 0x080fe40003fae000 */
[----:B------:R-:W-:Y:S02]  /*1240*/  FSETP.NAN.AND P2, PT, R19, R19, PT ;  /* 0x000000131300720b */ /* 0x000fe40003f48000 */
[----:B------:R-:W-:-:S09]  /*1250*/  CS2R R14, SRZ ;  /* 0x00000000000e7805 */ /* 0x000fd2000001ff00 */
[----:B------:R-:W-:Y:S02]  /*1260*/  @P5 SEL R19, R19, R8, P2 ;  /* 0x0000000813135207 */ /* 0x000fe40001000000 */
[----:B------:R-:W-:Y:S02]  /*1270*/  SEL R8, R12, 0xff800000, P1 ;  /* 0xff8000000c087807 */ /* 0x000fe40000800000 */
[----:B------:R-:W-:-:S06]  /*1280*/  CS2R R12, SRZ ;  /* 0x00000000000c7805 */ /* 0x000fcc000001ff00 */
[----:B------:R1:W2:Y:S01]  /*1290*/  @P1 LDG.E.EL.128 R12, desc[UR6][R16.64] ;  /* 0x00000006100c1981 */ /* 0x0002a2000c2e1d00 */
[----:B------:R-:W-:Y:S02]  /*12a0*/  P2R R70, PR, RZ, 0x20 ;  /* 0x00000020ff467803 */ /* 0x000fe40000000000 */
[-C--:B------:R-:W-:Y:S02]  /*12b0*/  FSETP.GEU.AND P5, PT, R25, R8.reuse, PT ;  /* 0x000000081900720b */ /* 0x080fe40003fae000 */
[----:B------:R-:W-:Y:S02]  /*12c0*/  FSETP.NAN.AND P2, PT, R8, R8, PT ;  /* 0x000000080800720b */ /* 0x000fe40003f48000 */
[----:B------:R-:W-:-:S09]  /*12d0*/  P2R R71, PR, RZ, 0x20 ;  /* 0x00000020ff477803 */ /* 0x000fd20000000000 */
[----:B------:R-:W-:Y:S01]  /*12e0*/  @P5 SEL R8, R8, R25, P2 ;  /* 0x0000001908085207 */ /* 0x000fe20001000000 */
[----:B-1----:R-:W-:-:S04]  /*12f0*/  VIADD R17, R9, 0xffffff08 ;  /* 0xffffff0809117836 */ /* 0x002fc80000000000 */
[----:B------:R-:W-:Y:S01]  /*1300*/  IMAD.WIDE R16, R17, 0x4, R4 ;  /* 0x0000000411107825 */ /* 0x000fe200078e0204 */
[----:B--2---:R-:W-:-:S04]  /*1310*/  SEL R27, R15, 0xff800000, P1 ;  /* 0xff8000000f1b7807 */ /* 0x004fc80000800000 */
[-C--:B------:R-:W-:Y:S02]  /*1320*/  FSETP.GEU.AND P5, PT, R26, R27.reuse, PT ;  /* 0x0000001b1a00720b */ /* 0x080fe40003fae000 */
[----:B------:R-:W-:Y:S02]  /*1330*/  FSETP.NAN.AND P2, PT, R27, R27, PT ;  /* 0x0000001b1b00720b */ /* 0x000fe40003f48000 */
[----:B------:R-:W-:Y:S02]  /*1340*/  SEL R25, R13, 0xff800000, P1 ;  /* 0xff8000000d197807 */ /* 0x000fe40000800000 */
[----:B------:R-:W-:Y:S02]  /*1350*/  SEL R18, R12, 0xff800000, P1 ;  /* 0xff8000000c127807 */ /* 0x000fe40000800000 */
[----:B------:R-:W-:-:S05]  /*1360*/  CS2R R12, SRZ ;  /* 0x00000000000c7805 */ /* 0x000fca000001ff00 */
        /* <DEDUP_REMOVED lines=42> */
[----:B-1----:R-:W-:Y:S01]  /*1610*/  IMAD.WIDE R16, R9, 0x4, R4 ;  /* 0x0000000409107825 */ /* 0x002fe200078e0204 */
[----:B--2---:R-:W-:Y:S02]  /*1620*/  SEL R36, R12, 0xff800000, P1 ;  /* 0xff8000000c247807 */ /* 0x004fe40000800000 */
[----:B------:R-:W-:Y:S02]  /*1630*/  SEL R21, R13, 0xff800000, P1 ;  /* 0xff8000000d157807 */ /* 0x000fe40000800000 */
[----:B------:R-:W-:Y:S02]  /*1640*/  FSETP.GEU.AND P5, PT, R39, R36, PT ;  /* 0x000000242700720b */ /* 0x000fe40003fae000 */
[----:B------:R-:W-:Y:S02]  /*1650*/  FSETP.GEU.AND P2, PT, R20, R21, PT ;  /* 0x000000151400720b */ /* 0x000fe40003f4e000 */
[----:B------:R-:W-:-:S02]  /*1660*/  SEL R40, R14, 0xff800000, P1 ;  /* 0xff8000000e287807 */ /* 0x000fc40000800000 */
[----:B------:R-:W-:Y:S02]  /*1670*/  SEL R31, R15, 0xff800000, P1 ;  /* 0xff8000000f1f7807 */ /* 0x000fe40000800000 */
[----:B------:R-:W-:-:S05]  /*1680*/  FSETP.NAN.AND P1, PT, R36, R36, PT ;  /* 0x000000242400720b */ /* 0x000fca0003f28000 */
        /* <DEDUP_REMOVED lines=9> */
[----:B------:R-:W-:Y:S02]  /*1720*/  FSETP.NAN.AND P1, PT, R31, R31, PT ;  /* 0x0000001f1f00720b */ /* 0x000fe40003f28000 */
[----:B------:R-:W-:Y:S02]  /*1730*/  LOP3.LUT R20, R11, R6, RZ, 0xfc, !PT ;  /* 0x000000060b147212 */ /* 0x000fe400078efcff */
[----:B------:R-:W-:-:S07]  /*1740*/  CS2R R12, SRZ ;  /* 0x00000000000c7805 */ /* 0x000fce000001ff00 */
[----:B------:R-:W-:Y:S02]  /*1750*/  @P2 SEL R31, R31, R44, P1 ;  /* 0x0000002c1f1f2207 */ /* 0x000fe40000800000 */
[----:B------:R-:W-:Y:S02]  /*1760*/  ISETP.GT.AND P1, PT, R20, -0x1, P0 ;  /* 0xffffffff1400780c */ /* 0x000fe40000724270 */
[----:B------:R-:W-:-:S11]  /*1770*/  CS2R R14, SRZ ;  /* 0x00000000000e7805 */ /* 0x000fd6000001ff00 */
[----:B------:R1:W2:Y:S01]  /*1780*/  @P1 LDG.E.EL.128 R12, desc[UR6][R16.64] ;  /* 0x00000006100c1981 */ /* 0x0002a2000c2e1d00 */
[----:B------:R-:W-:Y:S02]  /*1790*/  P2R R81, PR, RZ, 0x20 ;  /* 0x00000020ff517803 */ /* 0x000fe40000000000 */
        /* <DEDUP_REMOVED lines=36> */
[----:B------:R-:W-:Y:S02]  /*19e0*/  CS2R R12, SRZ ;  /* 0x00000000000c7805 */ /* 0x000fe4000001ff00 */
[----:B------:R-:W-:-:S07]  /*19f0*/  SEL R20, R15, 0xff800000, P1 ;  /* 0xff8000000f147807 */ /* 0x000fce0000800000 */
        /* <DEDUP_REMOVED lines=40> */
[----:B--2---:R-:W-:Y:S02]  /*1c80*/  SEL R44, R15, 0xff800000, P1 ;  /* 0xff8000000f2c7807 */ /* 0x004fe40000800000 */
[----:B------:R-:W-:Y:S02]  /*1c90*/  SEL R43, R14, 0xff800000, P1 ;  /* 0xff8000000e2b7807 */ /* 0x000fe40000800000 */
[----:B------:R-:W-:Y:S02]  /*1ca0*/  FSETP.GEU.AND P5, PT, R31, R44, PT ;  /* 0x0000002c1f00720b */ /* 0x000fe40003fae000 */
[----:B------:R-:W-:Y:S02]  /*1cb0*/  FSETP.GEU.AND P2, PT, R40, R43, PT ;  /* 0x0000002b2800720b */ /* 0x000fe40003f4e000 */
[----:B------:R-:W-:Y:S02]  /*1cc0*/  SEL R29, R12, 0xff800000, P1 ;  /* 0xff8000000c1d7807 */ /* 0x000fe40000800000 */
[----:B------:R-:W-:-:S02]  /*1cd0*/  SEL R26, R13, 0xff800000, P1 ;  /* 0xff8000000d1a7807 */ /* 0x000fc40000800000 */
        /* <DEDUP_REMOVED lines=10> */
[----:B------:R-:W-:-:S11]  /*1d80*/  FSETP.NAN.AND P1, PT, R29, R29, PT ;  /* 0x0000001d1d00720b */ /* 0x000fd60003f28000 */
[----:B------:R-:W-:Y:S02]  /*1d90*/  @P2 SEL R29, R29, R36, P1 ;  /* 0x000000241d1d2207 */ /* 0x000fe40000800000 */
[----:B------:R-:W-:-:S04]  /*1da0*/  ISETP.GT.AND P1, PT, R11, -0x1, P4 ;  /* 0xffffffff0b00780c */ /* 0x000fc80002724270 */
[----:B------:R-:W-:Y:S02]  /*1db0*/  PLOP3.LUT P1, PT, P0, P1, PT, 0x80, 0x0 ;  /* 0x000000000000781c */ /* 0x000fe40000723070 */
[----:B------:R-:W-:Y:S02]  /*1dc0*/  CS2R R12, SRZ ;  /* 0x00000000000c7805 */ /* 0x000fe4000001ff00 */
[----:B------:R-:W-:-:S09]  /*1dd0*/  CS2R R14, SRZ ;  /* 0x00000000000e7805 */ /* 0x000fd2000001ff00 */
        /* <DEDUP_REMOVED lines=75> */
[----:B------:R-:W-:Y:S02]  /*2290*/  FSETP.NAN.AND P2, PT, R22, R22, PT ;  /* 0x000000161600720b */ /* 0x000fe40003f48000 */
[----:B------:R-:W-:-:S09]  /*22a0*/  P2R R115, PR, RZ, 0x20 ;  /* 0x00000020ff737803 */ /* 0x000fd20000000000 */
[----:B------:R-:W-:Y:S02]  /*22b0*/  @P5 SEL R22, R22, R27, P2 ;  /* 0x0000001b16165207 */ /* 0x000fe40001000000 */
[----:B------:R-:W-:-:S04]  /*22c0*/  LEA R11, R11, 0x1, 0x1 ;  /* 0x000000010b0b7811 */ /* 0x000fc800078e08ff */
[----:B------:R-:W-:Y:S01]  /*22d0*/  ISETP.LT.AND P3, PT, R11, 0x21, P3 ;  /* 0x000000210b00780c */ /* 0x000fe20001f61270 */
[----:B------:R-:W-:-:S04]  /*22e0*/  VIADD R11, R9, 0x2000 ;  /* 0x00002000090b7836 */ /* 0x000fc80000000000 */
        /* <DEDUP_REMOVED lines=19> */
[----:B------:R-:W-:-:S04]  /*2420*/  ISETP.GT.AND P1, PT, R6, RZ, P3 ;  /* 0x000000ff0600720c */ /* 0x000fc80001f24270 */
        /* <DEDUP_REMOVED lines=180> */
[----:B------:R-:W-:Y:S02]  /*2f70*/  PLOP3.LUT P3, PT, P0, P4, P3, 0x80, 0x0 ;  /* 0x000000000000781c */ /* 0x000fe40000769030 */
[----:B------:R-:W-:Y:S01]  /*2f80*/  FSETP.NAN.AND P2, PT, R23, R23, PT ;  /* 0x000000171700720b */ /* 0x000fe20003f48000 */
[----:B-1----:R-:W-:-:S04]  /*2f90*/  VIADD R11, R9, 0x2200 ;  /* 0x00002200090b7836 */ /* 0x002fc80000000000 */
[----:B------:R-:W-:-:S04]  /*2fa0*/  IMAD.WIDE R10, R11, 0x4, R4 ;  /* 0x000000040b0a7825 */ /* 0x000fc800078e0204 */
[----:B------:R-:W-:Y:S02]  /*2fb0*/  @P5 SEL R23, R23, R29, P2 ;  /* 0x0000001d17175207 */ /* 0x000fe40001000000 */
[----:B--2---:R-:W-:Y:S02]  /*2fc0*/  SEL R29, R12, 0xff800000, P1 ;  /* 0xff8000000c1d7807 */ /* 0x004fe40000800000 */
[----:B------:R-:W-:Y:S02]  /*2fd0*/  SEL R105, R13, 0xff800000, P1 ;  /* 0xff8000000d697807 */ /* 0x000fe40000800000 */
[----:B------:R-:W-:Y:S02]  /*2fe0*/  CS2R R12, SRZ ;  /* 0x00000000000c7805 */ /* 0x000fe4000001ff00 */
[----:B------:R-:W-:Y:S02]  /*2ff0*/  SEL R106, R14, 0xff800000, P1 ;  /* 0xff8000000e6a7807 */ /* 0x000fe40000800000 */
[----:B------:R-:W-:-:S02]  /*3000*/  SEL R107, R15, 0xff800000, P1 ;  /* 0xff8000000f6b7807 */ /* 0x000fc40000800000 */
[----:B------:R-:W-:-:S06]  /*3010*/  CS2R R14, SRZ ;  /* 0x00000000000e7805 */ /* 0x000fcc000001ff00 */
[----:B------:R1:W2:Y:S02]  /*3020*/  @P3 LDG.E.EL.128 R12, desc[UR6][R10.64] ;  /* 0x000000060a0c3981 */ /* 0x0002a4000c2e1d00 */
[----:B-1----:R-:W-:-:S04]  /*3030*/  VIADD R11, R9, 0x2204 ;  /* 0x00002204090b7836 */ /* 0x002fc80000000000 */
[----:B------:R-:W-:Y:S01]  /*3040*/  IMAD.WIDE R10, R11, 0x4, R4 ;  /* 0x000000040b0a7825 */ /* 0x000fe200078e0204 */
[-C--:B------:R-:W-:Y:S02]  /*3050*/  FSETP.GEU.AND P2, PT, R31, R29.reuse, PT ;  /* 0x0000001d1f00720b */ /* 0x080fe40003f4e000 */
[----:B------:R-:W-:Y:S02]  /*3060*/  FSETP.NAN.AND P1, PT, R29, R29, PT ;  /* 0x0000001d1d00720b */ /* 0x000fe40003f28000 */
[----:B------:R-:W-:Y:S02]  /*3070*/  P2R R66, PR, RZ, 0x40 ;  /* 0x00000040ff427803 */ /* 0x000fe40000000000 */
[----:B------:R-:W-:-:S07]  /*3080*/  FSETP.GEU.AND P6, PT, R39, R106, PT ;  /* 0x0000006a2700720b */ /* 0x000fce0003fce000 */
[----:B------:R-:W-:Y:S02]  /*3090*/  @P2 SEL R29, R29, R31, P1 ;  /* 0x0000001f1d1d2207 */ /* 0x000fe40000800000 */
[-C--:B------:R-:W-:Y:S02]  /*30a0*/  FSETP.GEU.AND P1, PT, R26, R105.reuse, PT ;  /* 0x000000691a00720b */ /* 0x080fe40003f2e000 */
[----:B------:R-:W-:Y:S02]  /*30b0*/  P2R R147, PR, RZ, 0x20 ;  /* 0x00000020ff937803 */ /* 0x000fe40000000000 */
[----:B------:R-:W-:Y:S02]  /*30c0*/  FSETP.NAN.AND P5, PT, R105, R105, PT ;  /* 0x000000696900720b */ /* 0x000fe40003fa8000 */
[----:B------:R-:W-:-:S07]  /*30d0*/  P2R R149, PR, RZ, 0x2 ;  /* 0x00000002ff957803 */ /* 0x000fce0000000000 */
[----:B------:R-:W-:Y:S02]  /*30e0*/  @P1 SEL R105, R105, R26, P5 ;  /* 0x0000001a69691207 */ /* 0x000fe40002800000 */
[----:B------:R-:W-:Y:S02]  /*30f0*/  FSETP.NAN.AND P5, PT, R106, R106, PT ;  /* 0x0000006a6a00720b */ /* 0x000fe40003fa8000 */
[----:B------:R-:W-:Y:S02]  /*3100*/  FSETP.GEU.AND P1, PT, R36, R107, PT ;  /* 0x0000006b2400720b */ /* 0x000fe40003f2e000 */
[----:B--2---:R-:W-:Y:S02]  /*3110*/  SEL R6, R12, 0xff800000, P3 ;  /* 0xff8000000c067807 */ /* 0x004fe40001800000 */
[----:B------:R-:W-:Y:S02]  /*3120*/  SEL R16, R13, 0xff800000, P3 ;  /* 0xff8000000d107807 */ /* 0x000fe40001800000 */
[----:B------:R-:W-:-:S02]  /*3130*/  CS2R R12, SRZ ;  /* 0x00000000000c7805 */ /* 0x000fc4000001ff00 */
[----:B------:R-:W-:Y:S02]  /*3140*/  SEL R17, R14, 0xff800000, P3 ;  /* 0xff8000000e117807 */ /* 0x000fe40001800000 */
[----:B------:R-:W-:Y:S02]  /*3150*/  SEL R18, R15, 0xff800000, P3 ;  /* 0xff8000000f127807 */ /* 0x000fe40001800000 */
[----:B------:R-:W-:-:S06]  /*3160*/  CS2R R14, SRZ ;  /* 0x00000000000e7805 */ /* 0x000fcc000001ff00 */
[----:B------:R1:W2:Y:S01]  /*3170*/  @P3 LDG.E.EL.128 R12, desc[UR6][R10.64] ;  /* 0x000000060a0c3981 */ /* 0x0002a2000c2e1d00 */
[----:B------:R-:W-:Y:S02]  /*3180*/  @P6 SEL R106, R106, R39, P5 ;  /* 0x000000276a6a6207 */ /* 0x000fe40002800000 */
[----:B------:R-:W-:Y:S02]  /*3190*/  P2R R39, PR, RZ, 0x1 ;  /* 0x00000001ff277803 */ /* 0x000fe40000000000 */
[----:B------:R-:W-:Y:S02]  /*31a0*/  FSETP.GEU.AND P0, PT, R8, R6, PT ;  /* 0x000000060800720b */ /* 0x000fe40003f0e000 */
[----:B------:R-:W-:-:S04]  /*31b0*/  FSETP.NAN.AND P4, PT, R107, R107, PT ;  /* 0x0000006b6b00720b */ /* 0x000fc80003f88000 */
[----:B------:R-:W-:Y:S02]  /*31c0*/  @P1 SEL R107, R107, R36, P4 ;  /* 0x000000246b6b1207 */ /* 0x000fe40002000000 */
[----:B------:R-:W-:Y:S02]  /*31d0*/  FSETP.NAN.AND P4, PT, R6, R6, PT ;  /* 0x000000060600720b */ /* 0x000fe40003f88000 */
[----:B------:R-:W-:-:S03]  /*31e0*/  P2R R36, PR, RZ, 0x1 ;  /* 0x00000001ff247803 */ /* 0x000fc60000000000 */
        /* <DEDUP_REMOVED lines=14> */
[----:B------:R-:W-:-:S04]  /*32d0*/  IMAD.WIDE R10, R11, 0x4, R4 ;  /* 0x000000040b0a7825 */ /* 0x000fc800078e0204 */
[----:B------:R-:W-:-:S04]  /*32e0*/  VIADD R9, R9, 0x220c ;  /* 0x0000220c09097836 */ /* 0x000fc80000000000 */
[----:B------:R-:W-:Y:S01]  /*32f0*/  IMAD.WIDE R4, R9, 0x4, R4 ;  /* 0x0000000409047825 */ /* 0x000fe200078e0204 */
[----:B------:R-:W-:Y:S02]  /*3300*/  CS2R R8, SRZ ;  /* 0x0000000000087805 */ /* 0x000fe4000001ff00 */
        /* <DEDUP_REMOVED lines=9> */
[----:B------:R1:W2:Y:S02]  /*33a0*/  @P3 LDG.E.EL.128 R12, desc[UR6][R10.64] ;  /* 0x000000060a0c3981 */ /* 0x0002a4000c2e1d00 */
[----:B-1----:R-:W-:-:S06]  /*33b0*/  CS2R R10, SRZ ;  /* 0x00000000000a7805 */ /* 0x002fcc000001ff00 */
[----:B------:R-:W3:Y:S01]  /*33c0*/  @P3 LDG.E.EL.128 R8, desc[UR6][R4.64] ;  /* 0x0000000604083981 */ /* 0x000ee2000c2e1d00 */
[----:B------:R-:W-:Y:S02]  /*33d0*/  P2R R155, PR, RZ, 0x1 ;  /* 0x00000001ff9b7803 */ /* 0x000fe40000000000 */
[-C--:B------:R-:W-:Y:S02]  /*33e0*/  FSETP.GEU.AND P0, PT, R25, R20.reuse, PT ;  /* 0x000000141900720b */ /* 0x080fe40003f0e000 */
[----:B------:R-:W-:Y:S02]  /*33f0*/  FSETP.NAN.AND P4, PT, R20, R20, PT ;  /* 0x000000141400720b */ /* 0x000fe40003f88000 */
[----:B------:R-:W-:-:S09]  /*3400*/  P2R R156, PR, RZ, 0x1 ;  /* 0x00000001ff9c7803 */ /* 0x000fd20000000000 */
[----:B------:R-:W-:Y:S02]  /*3410*/  @P0 SEL R20, R20, R25, P4 ;  /* 0x0000001914140207 */ /* 0x000fe40002000000 */
[-C--:B------:R-:W-:Y:S02]  /*3420*/  FSETP.GEU.AND P0, PT, R44, R21.reuse, PT ;  /* 0x000000152c00720b */ /* 0x080fe40003f0e000 */
[----:B------:R-:W-:Y:S02]  /*3430*/  FSETP.NAN.AND P4, PT, R21, R21, PT ;  /* 0x000000151500720b */ /* 0x000fe40003f88000 */
[----:B------:R-:W-:Y:S02]  /*3440*/  P2R R151, PR, RZ, 0x2 ;  /* 0x00000002ff977803 */ /* 0x000fe40000000000 */
[----:B------:R-:W-:Y:S02]  /*3450*/  ISETP.NE.AND P1, PT, R60, RZ, PT ;  /* 0x000000ff3c00720c */ /* 0x000fe40003f25270 */
[----:B------:R-:W-:-:S02]  /*3460*/  P2R R157, PR, RZ, 0x1 ;  /* 0x00000001ff9d7803 */ /* 0x000fc40000000000 */
[----:B------:R-:W-:-:S03]  /*3470*/  P2R R165, PR, RZ, 0x2 ;  /* 0x00000002ffa57803 */ /* 0x000fc60000000000 */
[----:B------:R-:W-:Y:S02]  /*3480*/  @P0 SEL R21, R21, R44, P4 ;  /* 0x0000002c15150207 */ /* 0x000fe40002000000 */
[----:B------:R-:W-:Y:S02]  /*3490*/  FSETP.GEU.AND P0, PT, R41, R22, PT ;  /* 0x000000162900720b */ /* 0x000fe40003f0e000 */
[----:B------:R-:W-:-:S04]  /*34a0*/  ISETP.NE.AND P1, PT, R52, RZ, PT ;  /* 0x000000ff3400720c */ /* 0x000fc80003f25270 */
[----:B------:R-:W-:Y:S02]  /*34b0*/  P2R R164, PR, RZ, 0x2 ;  /* 0x00000002ffa47803 */ /* 0x000fe40000000000 */
[----:B------:R-:W-:Y:S02]  /*34c0*/  ISETP.NE.AND P1, PT, R51, RZ, PT ;  /* 0x000000ff3300720c */ /* 0x000fe40003f25270 */
[----:B------:R-:W-:Y:S02]  /*34d0*/  FSETP.NAN.AND P4, PT, R22, R22, PT ;  /* 0x000000161600720b */ /* 0x000fe40003f88000 */
[----:B------:R-:W-:Y:S02]  /*34e0*/  P2R R163, PR, RZ, 0x2 ;  /* 0x00000002ffa37803 */ /* 0x000fe40000000000 */
[----:B------:R-:W-:Y:S02]  /*34f0*/  ISETP.NE.AND P1, PT, R38, RZ, PT ;  /* 0x000000ff2600720c */ /* 0x000fe40003f25270 */
[----:B------:R-:W-:-:S02]  /*3500*/  P2R R158, PR, RZ, 0x1 ;  /* 0x00000001ff9e7803 */ /* 0x000fc40000000000 */
[----:B------:R-:W-:Y:S02]  /*3510*/  @P0 SEL R22, R22, R41, P4 ;  /* 0x0000002916160207 */ /* 0x000fe40002000000 */
[----:B------:R-:W-:Y:S02]  /*3520*/  P2R R162, PR, RZ, 0x2 ;  /* 0x00000002ffa27803 */ /* 0x000fe40000000000 */
[----:B------:R-:W-:-:S04]  /*3530*/  ISETP.NE.AND P1, PT, R37, RZ, PT ;  /* 0x000000ff2500720c */ /* 0x000fc80003f25270 */
        /* <DEDUP_REMOVED lines=15> */
[----:B------:R-:W-:Y:S02]  /*3630*/  ISETP.NE.AND P1, PT, R56, RZ, PT ;  /* 0x000000ff3800720c */ /* 0x000fe40003f25270 */
[----:B------:R-:W-:Y:S02]  /*3640*/  P2R R150, PR, RZ, 0x40 ;  /* 0x00000040ff967803 */ /* 0x000fe40000000000 */
        /* <DEDUP_REMOVED lines=14> */
[----:B------:R-:W-:Y:S02]  /*3730*/  P2R R40, PR, RZ, 0x1 ;  /* 0x00000001ff287803 */ /* 0x000fe40000000000 */
[----:B---3--:R-:W-:-:S05]  /*3740*/  SEL R8, R8, 0xff800000, P3 ;  /* 0xff80000008087807 */ /* 0x008fca0001800000 */
[----:B------:R-:W-:Y:S02]  /*3750*/  @P0 SEL R14, R14, R43, P4 ;  /* 0x0000002b0e0e0207 */ /* 0x000fe40002000000 */
[----:B------:R-:W-:Y:S02]  /*3760*/  FSETP.GEU.AND P0, PT, R80, R15, PT ;  /* 0x0000000f5000720b */ /* 0x000fe40003f0e000 */
[----:B------:R-:W-:Y:S02]  /*3770*/  SEL R9, R9, 0xff800000, P3 ;  /* 0xff80000009097807 */ /* 0x000fe40001800000 */
[----:B------:R-:W-:Y:S02]  /*3780*/  SEL R10, R10, 0xff800000, P3 ;  /* 0xff8000000a0a7807 */ /* 0x000fe40001800000 */
[----:B------:R-:W-:Y:S02]  /*3790*/  SEL R11, R11, 0xff800000, P3 ;  /* 0xff8000000b0b7807 */ /* 0x000fe40001800000 */
[----:B------:R-:W-:-:S02]  /*37a0*/  P2R R43, PR, RZ, 0x2 ;  /* 0x00000002ff2b7803 */ /* 0x000fc40000000000 */
[----:B------:R-:W-:Y:S02]  /*37b0*/  FSETP.GEU.AND P3, PT, R29, R8, PT ;  /* 0x000000081d00720b */ /* 0x000fe40003f6e000 */
[----:B------:R-:W-:Y:S02]  /*37c0*/  ISETP.NE.AND P1, PT, R57, RZ, PT ;  /* 0x000000ff3900720c */ /* 0x000fe40003f25270 */
[C---:B------:R-:W-:Y:S02]  /*37d0*/  FSETP.NAN.AND P4, PT, R15.reuse, R15, PT ;  /* 0x0000000f0f00720b */ /* 0x040fe40003f88000 */
[----:B------:R-:W-:Y:S02]  /*37e0*/  P2R R38, PR, RZ, 0x2 ;  /* 0x00000002ff267803 */ /* 0x000fe40000000000 */
[----:B------:R-:W-:Y:S02]  /*37f0*/  ISETP.NE.AND P1, PT, R58, RZ, PT ;  /* 0x000000ff3a00720c */ /* 0x000fe40003f25270 */
[----:B------:R-:W-:-:S02]  /*3800*/  @P0 SEL R15, R15, R80, P4 ;  /* 0x000000500f0f0207 */ /* 0x000fc40002000000 */
[C---:B------:R-:W-:Y:S02]  /*3810*/  FSETP.NAN.AND P4, PT, R8.reuse, R8, PT ;  /* 0x000000080800720b */ /* 0x040fe40003f88000 */
[----:B------:R-:W-:Y:S02]  /*3820*/  P2R R37, PR, RZ, 0x2 ;  /* 0x00000002ff257803 */ /* 0x000fe40000000000 */
[----:B------:R-:W-:Y:S02]  /*3830*/  ISETP.NE.AND P1, PT, R45, RZ, PT ;  /* 0x000000ff2d00720c */ /* 0x000fe40003f25270 */
[----:B------:R-:W-:Y:S02]  /*3840*/  @P3 SEL R8, R8, R29, P4 ;  /* 0x0000001d08083207 */ /* 0x000fe40002000000 */
[----:B------:R-:W-:Y:S02]  /*3850*/  FSETP.GEU.AND P4, PT, R105, R9, PT ;  /* 0x000000096900720b */ /* 0x000fe40003f8e000 */
[----:B------:R-:W-:-:S02]  /*3860*/  P2R R35, PR, RZ, 0x2 ;  /* 0x00000002ff237803 */ /* 0x000fc40000000000 */
[----:B------:R-:W-:-:S04]  /*3870*/  ISETP.NE.AND P1, PT, R46, RZ, PT ;  /* 0x000000ff2e00720c */ /* 0x000fc80003f25270 */
[----:B------:R-:W-:Y:S02]  /*3880*/  P2R R34, PR, RZ, 0x2 ;  /* 0x00000002ff227803 */ /* 0x000fe40000000000 */
[----:B------:R-:W-:Y:S02]  /*3890*/  ISETP.NE.AND P1, PT, R48, RZ, PT ;  /* 0x000000ff3000720c */ /* 0x000fe40003f25270 */
[C---:B------:R-:W-:Y:S02]  /*38a0*/  FSETP.NAN.AND P5, PT, R9.reuse, R9, PT ;  /* 0x000000090900720b */ /* 0x040fe40003fa8000 */
[----:B------:R-:W-:Y:S02]  /*38b0*/  P2R R31, PR, RZ, 0x2 ;  /* 0x00000002ff1f7803 */ /* 0x000fe40000000000 */
[----:B------:R-:W-:Y:S02]  /*38c0*/  ISETP.NE.AND P1, PT, R50, RZ, PT ;  /* 0x000000ff3200720c */ /* 0x000fe40003f25270 */
[----:B------:R-:W-:-:S02]  /*38d0*/  @P4 SEL R9, R9, R105, P5 ;  /* 0x0000006909094207 */ /* 0x000fc40002800000 */
[-C--:B------:R-:W-:Y:S02]  /*38e0*/  FSETP.GEU.AND P5, PT, R106, R10.reuse, PT ;  /* 0x0000000a6a00720b */ /* 0x080fe40003fae000 */
[----:B------:R-:W-:Y:S02]  /*38f0*/  P2R R27, PR, RZ, 0x2 ;  /* 0x00000002ff1b7803 */ /* 0x000fe40000000000 */
[----:B------:R-:W-:Y:S02]  /*3900*/  ISETP.NE.AND P1, PT, R28, RZ, PT ;  /* 0x000000ff1c00720c */ /* 0x000fe40003f25270 */
[----:B------:R-:W-:Y:S02]  /*3910*/  FSETP.NAN.AND P6, PT, R10, R10, PT ;  /* 0x0000000a0a00720b */ /* 0x000fe40003fc8000 */
[----:B------:R-:W-:Y:S02]  /*3920*/  P2R R26, PR, RZ, 0x2 ;  /* 0x00000002ff1a7803 */ /* 0x000fe40000000000 */
[----:B------:R-:W-:-:S03]  /*3930*/  ISETP.NE.AND P1, PT, R30, RZ, PT ;  /* 0x000000ff1e00720c */ /* 0x000fc60003f25270 */
[----:B------:R-:W-:Y:S02]  /*3940*/  @P5 SEL R10, R10, R106, P6 ;  /* 0x0000006a0a0a5207 */ /* 0x000fe40003000000 */
[----:B------:R-:W-:Y:S02]  /*3950*/  P2R R25, PR, RZ, 0x2 ;  /* 0x00000002ff197803 */ /* 0x000fe40000000000 */
[----:B------:R-:W-:Y:S02]  /*3960*/  ISETP.NE.AND P1, PT, R32, RZ, PT ;  /* 0x000000ff2000720c */ /* 0x000fe40003f25270 */
[----:B------:R-:W-:Y:S02]  /*3970*/  FSETP.GEU.AND P6, PT, R107, R11, PT ;  /* 0x0000000b6b00720b */ /* 0x000fe40003fce000 */
[----:B------:R-:W-:Y:S02]  /*3980*/  P2R R24, PR, RZ, 0x2 ;  /* 0x00000002ff187803 */ /* 0x000fe40000000000 */
[----:B------:R-:W-:-:S04]  /*3990*/  ISETP.NE.AND P1, PT, R33, RZ, PT ;  /* 0x000000ff2100720c */ /* 0x000fc80003f25270 */
[----:B------:R-:W-:Y:S02]  /*39a0*/  P2R R23, PR, RZ, 0x2 ;  /* 0x00000002ff177803 */ /* 0x000fe40000000000 */
[----:B------:R-:W-:-:S04]  /*39b0*/  FSETP.NAN.AND P1, PT, R11, R11, PT ;  /* 0x0000000b0b00720b */ /* 0x000fc80003f28000 */
[----:B------:R-:W-:Y:S02]  /*39c0*/  @P6 SEL R11, R11, R107, P1 ;  /* 0x0000006b0b0b6207 */ /* 0x000fe40000800000 */
[----:B------:R-:W-:-:S04]  /*39d0*/  ISETP.NE.AND P1, PT, R23, RZ, PT ;  /* 0x000000ff1700720c */ /* 0x000fc80003f25270 */
[----:B------:R-:W-:Y:S02]  /*39e0*/  SEL R4, RZ, 0x1, !P1 ;  /* 0x00000001ff047807 */ /* 0x000fe40004800000 */
        /* <DEDUP_REMOVED lines=8> */
[----:B------:R-:W-:Y:S02]  /*3a70*/  ISETP.NE.AND P1, PT, R31, RZ, PT ;  /* 0x000000ff1f00720c */ /* 0x000fe40003f25270 */
[----:B------:R-:W-:Y:S02]  /*3a80*/  P2R R51, PR, RZ, 0x20 ;  /* 0x00000020ff337803 */ /* 0x000fe40000000000 */
[----:B------:R-:W-:Y:S02]  /*3a90*/  SEL R26, RZ, 0x1, !P1 ;  /* 0x00000001ff1a7807 */ /* 0x000fe40004800000 */
[----:B------:R-:W-:Y:S02]  /*3aa0*/  ISETP.NE.AND P1, PT, R34, RZ, PT ;  /* 0x000000ff2200720c */ /* 0x000fe40003f25270 */
[----:B------:R-:W-:-:S02]  /*3ab0*/  ISETP.NE.AND P5, PT, R49, RZ, PT ;  /* 0x000000ff3100720c */ /* 0x000fc40003fa5270 */
[----:B------:R-:W-:Y:S02]  /*3ac0*/  P2R R49, PR, RZ, 0x40 ;  /* 0x00000040ff317803 */ /* 0x000fe40000000000 */
[----:B------:R-:W-:Y:S02]  /*3ad0*/  ISETP.NE.AND P6, PT, R47, RZ, PT ;  /* 0x000000ff2f00720c */ /* 0x000fe40003fc5270 */
[----:B------:R-:W-:Y:S02]  /*3ae0*/  SEL R27, RZ, 0x1, !P1 ;  /* 0x00000001ff1b7807 */ /* 0x000fe40004800000 */
[----:B------:R-:W-:Y:S02]  /*3af0*/  ISETP.NE.AND P1, PT, R35, RZ, PT ;  /* 0x000000ff2300720c */ /* 0x000fe40003f25270 */
[----:B------:R-:W-:Y:S02]  /*3b00*/  SEL R27, R27, 0x2, P6 ;  /* 0x000000021b1b7807 */ /* 0x000fe40003000000 */
[----:B------:R-:W-:-:S02]  /*3b10*/  ISETP.NE.AND P6, PT, R90, RZ, PT ;  /* 0x000000ff5a00720c */ /* 0x000fc40003fc5270 */
[----:B------:R-:W-:Y:S02]  /*3b20*/  SEL R28, RZ, 0x1, !P1 ;  /* 0x00000001ff1c7807 */ /* 0x000fe40004800000 */
[----:B------:R-:W-:Y:S02]  /*3b30*/  ISETP.NE.AND P1, PT, R37, RZ, PT ;  /* 0x000000ff2500720c */ /* 0x000fe40003f25270 */
[----:B------:R-:W-:Y:S02]  /*3b40*/  P2R R90, PR, RZ, 0x40 ;  /* 0x00000040ff5a7803 */ /* 0x000fe40000000000 */
[----:B------:R-:W-:Y:S02]  /*3b50*/  ISETP.NE.AND P6, PT, R89, RZ, PT ;  /* 0x000000ff5900720c */ /* 0x000fe40003fc5270 */
[----:B------:R-:W-:Y:S02]  /*3b60*/  SEL R29, RZ, 0x1, !P1 ;  /* 0x00000001ff1d7807 */ /* 0x000fe40004800000 */
[----:B------:R-:W-:-:S02]  /*3b70*/  ISETP.NE.AND P1, PT, R38, RZ, PT ;  /* 0x000000ff2600720c */ /* 0x000fc40003f25270 */
[----:B------:R-:W-:Y:S02]  /*3b80*/  P2R R89, PR, RZ, 0x40 ;  /* 0x00000040ff597803 */ /* 0x000fe40000000000 */
[----:B------:R-:W-:Y:S02]  /*3b90*/  ISETP.NE.AND P6, PT, R88, RZ, PT ;  /* 0x000000ff5800720c */ /* 0x000fe40003fc5270 */
[----:B------:R-:W-:Y:S02]  /*3ba0*/  SEL R30, RZ, 0x1, !P1 ;  /* 0x00000001ff1e7807 */ /* 0x000fe40004800000 */
[----:B------:R-:W-:Y:S02]  /*3bb0*/  ISETP.NE.AND P1, PT, R43, RZ, PT ;  /* 0x000000ff2b00720c */ /* 0x000fe40003f25270 */
[----:B------:R-:W-:Y:S02]  /*3bc0*/  P2R R88, PR, RZ, 0x40 ;  /* 0x00000040ff587803 */ /* 0x000fe40000000000 */
        /* <DEDUP_REMOVED lines=13> */
[----:B------:R-:W-:Y:S02]  /*3ca0*/  P2R R148, PR, RZ, 0x4 ;  /* 0x00000004ff947803 */ /* 0x000fe40000000000 */
[----:B------:R-:W-:Y:S02]  /*3cb0*/  SEL R34, RZ, 0x1, !P1 ;  /* 0x00000001ff227807 */ /* 0x000fe40004800000 */
[----:B------:R-:W-:Y:S02]  /*3cc0*/  ISETP.NE.AND P2, PT, R69, RZ, PT ;  /* 0x000000ff4500720c */ /* 0x000fe40003f45270 */
[----:B------:R-:W-:Y:S02]  /*3cd0*/  ISETP.NE.AND P1, PT, R65, RZ, PT ;  /* 0x000000ff4100720c */ /* 0x000fe40003f25270 */
[----:B------:R-:W-:Y:S02]  /*3ce0*/  P2R R69, PR, RZ, 0x40 ;  /* 0x00000040ff457803 */ /* 0x000fe40000000000 */
[----:B------:R-:W-:-:S02]  /*3cf0*/  ISETP.NE.AND P6, PT, R83, RZ, PT ;  /* 0x000000ff5300720c */ /* 0x000fc40003fc5270 */
[----:B------:R-:W-:Y:S02]  /*3d00*/  SEL R35, RZ, 0x1, !P1 ;  /* 0x00000001ff237807 */ /* 0x000fe40004800000 */
[----:B------:R-:W-:Y:S02]  /*3d10*/  ISETP.NE.AND P1, PT, R66, RZ, PT ;  /* 0x000000ff4200720c */ /* 0x000fe40003f25270 */
        /* <DEDUP_REMOVED lines=40> */
[----:B------:R-:W-:Y:S02]  /*3fa0*/  SEL R34, R34, 0x2, P6 ;  /* 0x0000000222227807 */ /* 0x000fe40003000000 */
[----:B------:R-:W-:Y:S02]  /*3fb0*/  ISETP.NE.AND P6, PT, R38, RZ, PT ;  /* 0x000000ff2600720c */ /* 0x000fe40003fc5270 */
[----:B------:R-:W-:Y:S02]  /*3fc0*/  SEL R37, RZ, 0x1, !P1 ;  /* 0x00000001ff257807 */ /* 0x000fe40004800000 */
[----:B------:R-:W-:Y:S02]  /*3fd0*/  SEL R35, R35, 0x2, P6 ;  /* 0x0000000223237807 */ /* 0x000fe40003000000 */
[----:B------:R-:W-:Y:S02]  /*3fe0*/  ISETP.NE.AND P6, PT, R43, RZ, PT ;  /* 0x000000ff2b00720c */ /* 0x000fe40003fc5270 */
[----:B------:R-:W-:-:S02]  /*3ff0*/  ISETP.NE.AND P1, PT, R159, RZ, PT ;  /* 0x000000ff9f00720c */ /* 0x000fc40003f25270 */
[----:B------:R-:W-:Y:S02]  /*4000*/  SEL R37, R37, 0x2, P6 ;  /* 0x0000000225257807 */ /* 0x000fe40003000000 */
[----:B------:R-:W-:Y:S02]  /*4010*/  SEL R4, R4, 0x2, P1 ;  /* 0x0000000204047807 */ /* 0x000fe40000800000 */
[----:B------:R-:W-:Y:S02]  /*4020*/  ISETP.NE.AND P6, PT, R45, RZ, PT ;  /* 0x000000ff2d00720c */ /* 0x000fe40003fc5270 */
[----:B------:R-:W-:Y:S02]  /*4030*/  ISETP.NE.AND P1, PT, R160, RZ, PT ;  /* 0x000000ffa000720c */ /* 0x000fe40003f25270 */
[----:B------:R-:W-:Y:S02]  /*4040*/  SEL R4, R4, 0x3, P6 ;  /* 0x0000000304047807 */ /* 0x000fe40003000000 */
[----:B------:R-:W-:-:S02]  /*4050*/  SEL R5, R5, 0x2, P1 ;  /* 0x0000000205057807 */ /* 0x000fc40000800000 */
[----:B------:R-:W-:Y:S02]  /*4060*/  ISETP.NE.AND P6, PT, R47, RZ, PT ;  /* 0x000000ff2f00720c */ /* 0x000fe40003fc5270 */
[----:B------:R-:W-:Y:S02]  /*4070*/  ISETP.NE.AND P1, PT, R161, RZ, PT ;  /* 0x000000ffa100720c */ /* 0x000fe40003f25270 */
[----:B------:R-:W-:Y:S02]  /*4080*/  SEL R5, R5, 0x3, P6 ;  /* 0x0000000305057807 */ /* 0x000fe40003000000 */
        /* <DEDUP_REMOVED lines=13> */
[----:B------:R-:W-:-:S04]  /*4160*/  ISETP.NE.AND P6, PT, R55, RZ, PT ;  /* 0x000000ff3700720c */ /* 0x000fc80003fc5270 */
[----:B------:R-:W-:Y:S02]  /*4170*/  SEL R26, R26, 0x3, P6 ;  /* 0x000000031a1a7807 */ /* 0x000fe40003000000 */
[----:B------:R-:W-:Y:S02]  /*4180*/  ISETP.NE.AND P6, PT, R56, RZ, PT ;  /* 0x000000ff3800720c */ /* 0x000fe40003fc5270 */
[----:B------:R-:W-:Y:S02]  /*4190*/  SEL R28, R28, 0x2, P5 ;  /* 0x000000021c1c7807 */ /* 0x000fe40002800000 */
[----:B------:R-:W-:Y:S02]  /*41a0*/  SEL R27, R27, 0x3, P6 ;  /* 0x000000031b1b7807 */ /* 0x000fe40003000000 */
[----:B------:R-:W-:Y:S02]  /*41b0*/  ISETP.NE.AND P6, PT, R57, RZ, PT ;  /* 0x000000ff3900720c */ /* 0x000fe40003fc5270 */
[----:B------:R-:W-:-:S02]  /*41c0*/  SEL R29, R29, 0x2, P4 ;  /* 0x000000021d1d7807 */ /* 0x000fc40002000000 */
        /* <DEDUP_REMOVED lines=8> */
[----:B------:R-:W-:Y:S02]  /*4250*/  ISETP.NE.AND P1, PT, R165, RZ, PT ;  /* 0x000000ffa500720c */ /* 0x000fe40003f25270 */
[----:B------:R-:W-:Y:S02]  /*4260*/  SEL R31, R31, 0x3, P6 ;  /* 0x000000031f1f7807 */ /* 0x000fe40003000000 */
[----:B------:R-:W-:Y:S02]  /*4270*/  SEL R32, R32, 0x2, P1 ;  /* 0x0000000220207807 */ /* 0x000fe40000800000 */
[----:B------:R-:W-:-:S04]  /*4280*/  ISETP.NE.AND P6, PT, R63, RZ, PT ;  /* 0x000000ff3f00720c */ /* 0x000fc80003fc5270 */
[----:B------:R-:W-:Y:S02]  /*4290*/  SEL R32, R32, 0x3, P6 ;  /* 0x0000000320207807 */ /* 0x000fe40003000000 */
[----:B------:R-:W-:-:S04]  /*42a0*/  ISETP.NE.AND P6, PT, R64, RZ, PT ;  /* 0x000000ff4000720c */ /* 0x000fc80003fc5270 */
[----:B------:R-:W-:Y:S02]  /*42b0*/  SEL R37, R37, 0x3, P6 ;  /* 0x0000000325257807 */ /* 0x000fe40003000000 */
[----:B------:R-:W-:-:S04]  /*42c0*/  ISETP.NE.AND P6, PT, R65, RZ, PT ;  /* 0x000000ff4100720c */ /* 0x000fc80003fc5270 */
[----:B------:R-:W-:Y:S02]  /*42d0*/  SEL R35, R35, 0x3, P6 ;  /* 0x0000000323237807 */ /* 0x000fe40003000000 */
        /* <DEDUP_REMOVED lines=78> */
[----:B------:R-:W-:Y:S02]  /*47c0*/  ISETP.NE.AND P4, PT, R92, RZ, PT ;  /* 0x000000ff5c00720c */ /* 0x000fe40003f85270 */
        /* <DEDUP_REMOVED lines=20> */
[----:B------:R-:W-:-:S02]  /*4910*/  ISETP.NE.AND P6, PT, R60, RZ, PT ;  /* 0x000000ff3c00720c */ /* 0x000fc40003fc5270 */
[----:B------:R-:W-:Y:S02]  /*4920*/  ISETP.NE.AND P0, PT, R94, RZ, PT ;  /* 0x000000ff5e00720c */ /* 0x000fe40003f05270 */
[----:B------:R-:W-:Y:S02]  /*4930*/  SEL R30, R30, 0x5, P6 ;  /* 0x000000051e1e7807 */ /* 0x000fe40003000000 */
[----:B------:R-:W-:Y:S02]  /*4940*/  SEL R31, R31, 0x4, P0 ;  /* 0x000000041f1f7807 */ /* 0x000fe40000000000 */
[----:B------:R-:W-:Y:S02]  /*4950*/  ISETP.NE.AND P6, PT, R61, RZ, PT ;  /* 0x000000ff3d00720c */ /* 0x000fe40003fc5270 */
[----:B------:R-:W-:Y:S02]  /*4960*/  ISETP.NE.AND P3, PT, R93, RZ, PT ;  /* 0x000000ff5d00720c */ /* 0x000fe40003f65270 */
[----:B------:R-:W-:-:S02]  /*4970*/  SEL R31, R31, 0x5, P6 ;  /* 0x000000051f1f7807 */ /* 0x000fc40003000000 */
        /* <DEDUP_REMOVED lines=8> */
[----:B------:R-:W-:-:S04]  /*4a00*/  ISETP.NE.AND P6, PT, R65, RZ, PT ;  /* 0x000000ff4100720c */ /* 0x000fc80003fc5270 */
[----:B------:R-:W-:Y:S02]  /*4a10*/  SEL R43, R34, 0x5, P6 ;  /* 0x00000005222b7807 */ /* 0x000fe40003000000 */
        /* <DEDUP_REMOVED lines=18> */
[----:B------:R-:W-:Y:S02]  /*4b40*/  ISETP.NE.AND P6, PT, R66, RZ, PT ;  /* 0x000000ff4200720c */ /* 0x000fe40003fc5270 */
[----:B------:R-:W-:Y:S02]  /*4b50*/  P2R R54, PR, RZ, 0x2 ;  /* 0x00000002ff367803 */ /* 0x000fe40000000000 */
[----:B------:R-:W-:Y:S02]  /*4b60*/  ISETP.NE.AND P1, PT, R137, RZ, PT ;  /* 0x000000ff8900720c */ /* 0x000fe40003f25270 */
[----:B------:R-:W-:-:S02]  /*4b70*/  SEL R38, R38, 0x5, P6 ;  /* 0x0000000526267807 */ /* 0x000fc40003000000 */
[----:B------:R-:W-:Y:S02]  /*4b80*/  ISETP.NE.AND P6, PT, R67, RZ, PT ;  /* 0x000000ff4300720c */ /* 0x000fe40003fc5270 */
[----:B------:R-:W-:Y:S02]  /*4b90*/  P2R R53, PR, RZ, 0x2 ;  /* 0x00000002ff357803 */ /* 0x000fe40000000000 */
[----:B------:R-:W-:Y:S02]  /*4ba0*/  ISETP.NE.AND P1, PT, R136, RZ, PT ;  /* 0x000000ff8800720c */ /* 0x000fe40003f25270 */
[----:B------:R-:W-:Y:S02]  /*4bb0*/  SEL R24, R24, 0x6, P6 ;  /* 0x0000000618187807 */ /* 0x000fe40003000000 */
[----:B------:R-:W-:Y:S02]  /*4bc0*/  ISETP.NE.AND P6, PT, R68, RZ, PT ;  /* 0x000000ff4400720c */ /* 0x000fe40003fc5270 */
[----:B------:R-:W-:-:S02]  /*4bd0*/  P2R R52, PR, RZ, 0x2 ;  /* 0x00000002ff347803 */ /* 0x000fc40000000000 */
[----:B------:R-:W-:Y:S02]  /*4be0*/  ISETP.NE.AND P1, PT, R135, RZ, PT ;  /* 0x000000ff8700720c */ /* 0x000fe40003f25270 */
[----:B------:R-:W-:Y:S02]  /*4bf0*/  SEL R23, R23, 0x6, P6 ;  /* 0x0000000617177807 */ /* 0x000fe40003000000 */
[----:B------:R-:W-:Y:S02]  /*4c00*/  ISETP.NE.AND P6, PT, R69, RZ, PT ;  /* 0x000000ff4500720c */ /* 0x000fe40003fc5270 */
[----:B------:R-:W-:Y:S02]  /*4c10*/  P2R R47, PR, RZ, 0x2 ;  /* 0x00000002ff2f7803 */ /* 0x000fe40000000000 */
[----:B------:R-:W-:Y:S02]  /*4c20*/  ISETP.NE.AND P1, PT, R134, RZ, PT ;  /* 0x000000ff8600720c */ /* 0x000fe40003f25270 */
[----:B------:R-:W-:-:S02]  /*4c30*/  SEL R5, R5, 0x6, P6 ;  /* 0x0000000605057807 */ /* 0x000fc40003000000 */
[----:B------:R-:W-:Y:S02]  /*4c40*/  ISETP.NE.AND P6, PT, R70, RZ, PT ;  /* 0x000000ff4600720c */ /* 0x000fe40003fc5270 */
[----:B------:R-:W-:Y:S02]  /*4c50*/  ISETP.NE.AND P0, PT, R129, RZ, PT ;  /* 0x000000ff8100720c */ /* 0x000fe40003f05270 */
[----:B------:R-:W-:Y:S02]  /*4c60*/  ISETP.NE.AND P2, PT, R133, RZ, PT ;  /* 0x000000ff8500720c */ /* 0x000fe40003f45270 */
[----:B------:R-:W-:Y:S02]  /*4c70*/  P2R R31, PR, RZ, 0x2 ;  /* 0x00000002ff1f7803 */ /* 0x000fe40000000000 */
[----:B------:R-:W-:Y:S02]  /*4c80*/  ISETP.NE.AND P1, PT, R132, RZ, PT ;  /* 0x000000ff8400720c */ /* 0x000fe40003f25270 */
[----:B------:R-:W-:-:S02]  /*4c90*/  SEL R4, R4, 0x6, P6 ;  /* 0x0000000604047807 */ /* 0x000fc40003000000 */
[----:B------:R-:W-:Y:S02]  /*4ca0*/  ISETP.NE.AND P6, PT, R71, RZ, PT ;  /* 0x000000ff4700720c */ /* 0x000fe40003fc5270 */
[----:B------:R-:W-:Y:S02]  /*4cb0*/  SEL R35, R32, 0x6, P0 ;  /* 0x0000000620237807 */ /* 0x000fe40000000000 */
[----:B------:R-:W-:Y:S02]  /*4cc0*/  ISETP.NE.AND P5, PT, R125, RZ, PT ;  /* 0x000000ff7d00720c */ /* 0x000fe40003fa5270 */
[----:B------:R-:W-:Y:S02]  /*4cd0*/  SEL R32, R30, 0x6, P2 ;  /* 0x000000061e207807 */ /* 0x000fe40001000000 */
[----:B------:R-:W-:Y:S02]  /*4ce0*/  ISETP.NE.AND P4, PT, R126, RZ, PT ;  /* 0x000000ff7e00720c */ /* 0x000fe40003f85270 */
[----:B------:R-:W-:-:S02]  /*4cf0*/  P2R R30, PR, RZ, 0x2 ;  /* 0x00000002ff1e7803 */ /* 0x000fc40000000000 */
[----:B------:R-:W-:Y:S02]  /*4d00*/  ISETP.NE.AND P1, PT, R131, RZ, PT ;  /* 0x000000ff8300720c */ /* 0x000fe40003f25270 */
[----:B------:R-:W-:Y:S02]  /*4d10*/  SEL R29, R28, 0x6, P6 ;  /* 0x000000061c1d7807 */ /* 0x000fe40003000000 */
[----:B------:R-:W-:Y:S02]  /*4d20*/  SEL R28, R27, 0x6, P5 ;  /* 0x000000061b1c7807 */ /* 0x000fe40002800000 */
[----:B------:R-:W-:Y:S02]  /*4d30*/  SEL R27, R26, 0x6, P4 ;  /* 0x000000061a1b7807 */ /* 0x000fe40002000000 */
        /* <DEDUP_REMOVED lines=24> */
[----:B------:R-:W-:Y:S02]  /*4ec0*/  ISETP.NE.AND P1, PT, R57, RZ, PT ;  /* 0x000000ff3900720c */ /* 0x000fe40003f25270 */
[----:B------:R-:W-:-:S02]  /*4ed0*/  P2R R67, PR, RZ, 0x40 ;  /* 0x00000040ff437803 */ /* 0x000fc40000000000 */
[----:B------:R-:W-:Y:S02]  /*4ee0*/  SEL R30, R27, 0x7, P1 ;  /* 0x000000071b1e7807 */ /* 0x000fe40000800000 */
[----:B------:R-:W-:Y:S02]  /*4ef0*/  ISETP.NE.AND P1, PT, R58, RZ, PT ;  /* 0x000000ff3a00720c */ /* 0x000fe40003f25270 */
[----:B------:R-:W-:Y:S02]  /*4f00*/  ISETP.NE.AND P6, PT, R153, RZ, PT ;  /* 0x000000ff9900720c */ /* 0x000fe40003fc5270 */
[----:B------:R-:W-:Y:S02]  /*4f10*/  SEL R28, R28, 0x7, P1 ;  /* 0x000000071c1c7807 */ /* 0x000fe40000800000 */
[----:B------:R-:W-:Y:S02]  /*4f20*/  P2R R66, PR, RZ, 0x40 ;  /* 0x00000040ff427803 */ /* 0x000fe40000000000 */
[----:B------:R-:W-:-:S02]  /*4f30*/  ISETP.NE.AND P1, PT, R59, RZ, PT ;  /* 0x000000ff3b00720c */ /* 0x000fc40003f25270 */
[----:B------:R-:W-:Y:S02]  /*4f40*/  ISETP.NE.AND P6, PT, R152, RZ, PT ;  /* 0x000000ff9800720c */ /* 0x000fe40003fc5270 */
[----:B------:R-:W-:Y:S02]  /*4f50*/  SEL R27, R29, 0x7, P1 ;  /* 0x000000071d1b7807 */ /* 0x000fe40000800000 */
[----:B------:R-:W-:Y:S02]  /*4f60*/  P2R R65, PR, RZ, 0x40 ;  /* 0x00000040ff417803 */ /* 0x000fe40000000000 */
[----:B------:R-:W-:Y:S02]  /*4f70*/  ISETP.NE.AND P1, PT, R60, RZ, PT ;  /* 0x000000ff3c00720c */ /* 0x000fe40003f25270 */
[----:B------:R-:W-:Y:S02]  /*4f80*/  ISETP.NE.AND P6, PT, R36, RZ, PT ;  /* 0x000000ff2400720c */ /* 0x000fe40003fc5270 */
[----:B------:R-:W-:-:S02]  /*4f90*/  SEL R38, R33, 0x7, P1 ;  /* 0x0000000721267807 */ /* 0x000fc40000800000 */
[----:B------:R-:W-:Y:S02]  /*4fa0*/  P2R R64, PR, RZ, 0x40 ;  /* 0x00000040ff407803 */ /* 0x000fe40000000000 */
[----:B------:R-:W-:Y:S02]  /*4fb0*/  ISETP.NE.AND P1, PT, R61, RZ, PT ;  /* 0x000000ff3d00720c */ /* 0x000fe40003f25270 */
[----:B------:R-:W-:Y:S01]  /*4fc0*/  ISETP.NE.AND P6, PT, R151, RZ, PT ;  /* 0x000000ff9700720c */ /* 0x000fe20003fc5270 */
[----:B------:R-:W1:Y:S01]  /*4fd0*/  S2UR UR5, SR_CgaCtaId ;  /* 0x00000000000579c3 */ /* 0x000e620000008800 */
[----:B------:R-:W-:Y:S02]  /*4fe0*/  SEL R37, R32, 0x7, P1 ;  /* 0x0000000720257807 */ /* 0x000fe40000800000 */
[----:B------:R-:W-:Y:S02]  /*4ff0*/  P2R R63, PR, RZ, 0x40 ;  /* 0x00000040ff3f7803 */ /* 0x000fe40000000000 */
[----:B------:R-:W-:-:S02]  /*5000*/  ISETP.NE.AND P1, PT, R62, RZ, PT ;  /* 0x000000ff3e00720c */ /* 0x000fc40003f25270 */
[----:B------:R-:W-:Y:S02]  /*5010*/  ISETP.NE.AND P6, PT, R150, RZ, PT ;  /* 0x000000ff9600720c */ /* 0x000fe40003fc5270 */
[----:B------:R-:W-:Y:S02]  /*5020*/  SEL R36, R34, 0x7, P1 ;  /* 0x0000000722247807 */ /* 0x000fe40000800000 */
[----:B------:R-:W-:Y:S02]  /*5030*/  SEL R34, R43, 0x7, P6 ;  /* 0x000000072b227807 */ /* 0x000fe40003000000 */
[----:B------:R-:W-:-:S04]  /*5040*/  ISETP.NE.AND P6, PT, R63, RZ, PT ;  /* 0x000000ff3f00720c */ /* 0x000fc80003fc5270 */
[----:B------:R-:W-:Y:S02]  /*5050*/  SEL R33, R45, 0x7, P6 ;  /* 0x000000072d217807 */ /* 0x000fe40003000000 */
[----:B------:R-:W-:-:S04]  /*5060*/  ISETP.NE.AND P6, PT, R64, RZ, PT ;  /* 0x000000ff4000720c */ /* 0x000fc80003fc5270 */
[----:B------:R-:W-:Y:S02]  /*5070*/  SEL R23, R23, 0x8, P6 ;  /* 0x0000000817177807 */ /* 0x000fe40003000000 */
[----:B------:R-:W-:Y:S01]  /*5080*/  ISETP.NE.AND P6, PT, R65, RZ, PT ;  /* 0x000000ff4100720c */ /* 0x000fe20003fc5270 */
[----:B------:R-:W-:-:S03]  /*5090*/  UMOV UR4, 0x400 ;  /* 0x0000040000047882 */ /* 0x000fc60000000000 */
[----:B------:R-:W-:Y:S01]  /*50a0*/  SEL R24, R4, 0x8, P6 ;  /* 0x0000000804187807 */ /* 0x000fe20003000000 */
[----:B------:R-:W-:Y:S01]  /*50b0*/  IMAD.SHL.U32 R4, R2, 0x10, RZ ;  /* 0x0000001002047824 */ /* 0x000fe200078e00ff */
[----:B-1----:R-:W-:Y:S01]  /*50c0*/  UPRMT UR4, UR5, 0x654, UR4 ;  /* 0x0000065405047896 */ /* 0x002fe20008000004 */
[----:B------:R-:W-:-:S03]  /*50d0*/  ISETP.NE.AND P6, PT, R66, RZ, PT ;  /* 0x000000ff4200720c */ /* 0x000fc60003fc5270 */
[----:B------:R-:W-:Y:S02]  /*50e0*/  LOP3.LUT R4, R4, 0xff0, RZ, 0xc0, !PT ;  /* 0x00000ff004047812 */ /* 0x000fe400078ec0ff */
[----:B------:R-:W-:Y:S02]  /*50f0*/  ISETP.NE.AND P2, PT, R147, RZ, PT ;  /* 0x000000ff9300720c */ /* 0x000fe40003f45270 */
[----:B------:R-:W-:Y:S02]  /*5100*/  ISETP.NE.AND P1, PT, R149, RZ, PT ;  /* 0x000000ff9500720c */ /* 0x000fe40003f25270 */
[----:B------:R-:W-:Y:S02]  /*5110*/  SEL R25, R5, 0x8, P6 ;  /* 0x0000000805197807 */ /* 0x000fe40003000000 */
[----:B------:R-:W-:Y:S02]  /*5120*/  LEA.HI R5, R4, UR4, RZ, 0x1e ;  /* 0x0000000404057c11 */ /* 0x000fe4000f8ff0ff */
[----:B------:R-:W-:-:S02]  /*5130*/  SEL R32, R35, 0x7, P2 ;  /* 0x0000000723207807 */ /* 0x000fc40001000000 */
[----:B------:R-:W-:Y:S02]  /*5140*/  SEL R35, R42, 0x7, P1 ;  /* 0x000000072a237807 */ /* 0x000fe40000800000 */
[----:B------:R-:W-:Y:S01]  /*5150*/  ISETP.NE.AND P1, PT, R41, RZ, PT ;  /* 0x000000ff2900720c */ /* 0x000fe20003f25270 */
[----:B------:R-:W-:-:S05]  /*5160*/  IMAD R41, R4, 0x4, R5 ;  /* 0x0000000404297824 */ /* 0x000fca00078e0205 */
[----:B------:R-:W-:Y:S04]  /*5170*/  STS [R41], R6 ;  /* 0x0000000629007388 */ /* 0x000fe80000000800 */
[----:B------:R1:W-:Y:S04]  /*5180*/  STS [R41+0x4], R16 ;  /* 0x0000041029007388 */ /* 0x0003e80000000800 */
[----:B------:R-:W-:Y:S04]  /*5190*/  STS [R41+0x8], R17 ;  /* 0x0000081129007388 */ /* 0x000fe80000000800 */
[----:B------:R-:W-:Y:S04]  /*51a0*/  STS [R41+0xc], R18 ;  /* 0x00000c1229007388 */ /* 0x000fe80000000800 */
[----:B------:R-:W-:Y:S04]  /*51b0*/  STS [R41+0x10], R19 ;  /* 0x0000101329007388 */ /* 0x000fe80000000800 */
[----:B------:R-:W-:Y:S04]  /*51c0*/  STS [R41+0x14], R20 ;  /* 0x0000141429007388 */ /* 0x000fe80000000800 */
[----:B------:R-:W-:Y:S04]  /*51d0*/  STS [R41+0x18], R21 ;  /* 0x0000181529007388 */ /* 0x000fe80000000800 */
[----:B------:R-:W-:Y:S04]  /*51e0*/  STS [R41+0x1c], R22 ;  /* 0x00001c1629007388 */ /* 0x000fe80000000800 */
[----:B------:R-:W-:Y:S04]  /*51f0*/  STS [R41+0x20], R12 ;  /* 0x0000200c29007388 */ /* 0x000fe80000000800 */
[----:B------:R2:W-:Y:S04]  /*5200*/  STS [R41+0x24], R13 ;  /* 0x0000240d29007388 */ /* 0x0005e80000000800 */
[----:B------:R-:W-:Y:S04]  /*5210*/  STS [R41+0x28], R14 ;  /* 0x0000280e29007388 */ /* 0x000fe80000000800 */
[----:B------:R-:W-:Y:S04]  /*5220*/  STS [R41+0x2c], R15 ;  /* 0x00002c0f29007388 */ /* 0x000fe80000000800 */
[----:B------:R-:W-:Y:S04]  /*5230*/  STS [R41+0x30], R8 ;  /* 0x0000300829007388 */ /* 0x000fe80000000800 */
[----:B------:R-:W-:Y:S04]  /*5240*/  STS [R41+0x34], R9 ;  /* 0x0000340929007388 */ /* 0x000fe80000000800 */
[----:B------:R3:W-:Y:S04]  /*5250*/  STS [R41+0x38], R10 ;  /* 0x0000380a29007388 */ /* 0x0007e80000000800 */
[----:B------:R-:W-:Y:S01]  /*5260*/  STS [R41+0x3c], R11 ;  /* 0x00003c0b29007388 */ /* 0x000fe20000000800 */
[----:B------:R-:W-:-:S02]  /*5270*/  SHF.R.U32.HI R4, RZ, 0x2, R2 ;  /* 0x00000002ff047819 */ /* 0x000fc40000011602 */
[----:B-1----:R-:W-:Y:S02]  /*5280*/  LOP3.LUT R16, R2, 0xff, RZ, 0xc0, !PT ;  /* 0x000000ff02107812 */ /* 0x002fe400078ec0ff */
[----:B------:R-:W-:Y:S02]  /*5290*/  LOP3.LUT R4, R4, 0x3c, RZ, 0xc0, !PT ;  /* 0x0000003c04047812 */ /* 0x000fe400078ec0ff */
[----:B------:R-:W-:-:S03]  /*52a0*/  LOP3.LUT R6, R16, 0x100, RZ, 0xfc, !PT ;  /* 0x0000010010067812 */ /* 0x000fc600078efcff */
[----:B------:R-:W-:Y:S01]  /*52b0*/  VIADD R5, R4, UR4 ;  /* 0x0000000404057c36 */ /* 0x000fe20008000000 */
[----:B------:R-:W-:Y:S02]  /*52c0*/  SHF.R.U32.HI R4, RZ, 0x4, R2 ;  /* 0x00000004ff047819 */ /* 0x000fe40000011602 */
[----:B------:R-:W-:Y:S01]  /*52d0*/  SHF.R.U32.HI R6, RZ, 0x2, R6 ;  /* 0x00000002ff067819 */ /* 0x000fe20000011606 */
[----:B--2---:R-:W-:Y:S01]  /*52e0*/  IMAD R13, R16, 0x4, R5 ;  /* 0x00000004100d7824 */ /* 0x004fe200078e0205 */
[----:B------:R-:W-:Y:S01]  /*52f0*/  BAR.SYNC.DEFER_BLOCKING 0x0 ;  /* 0x0000000000007b1d */ /* 0x000fe20000010000 */
[----:B------:R-:W-:Y:S02]  /*5300*/  SGXT.U32 R4, R4, 0x4 ;  /* 0x000000040404781a */ /* 0x000fe40000000000 */
[----:B------:R-:W-:Y:S02]  /*5310*/  LOP3.LUT R6, R6, 0x7c, RZ, 0xc0, !PT ;  /* 0x0000007c06067812 */ /* 0x000fe400078ec0ff */
[----:B------:R-:W-:-:S03]  /*5320*/  PRMT R12, R4, 0x6540, R7 ;  /* 0x00006540040c7816 */ /* 0x000fc60000000007 */
[----:B------:R-:W-:Y:S02]  /*5330*/  VIADD R5, R6, UR4 ;  /* 0x0000000406057c36 */ /* 0x000fe40008000000 */
[----:B------:R-:W-:Y:S01]  /*5340*/  IMAD.HI R6, R12, 0x71625345, RZ ;  /* 0x716253450c067827 */ /* 0x000fe200078e02ff */
[----:B------:R-:W-:-:S03]  /*5350*/  ISETP.NE.AND P2, PT, R148, RZ, PT ;  /* 0x000000ff9400720c */ /* 0x000fc60003f45270 */
[----:B---3--:R-:W-:Y:S02]  /*5360*/  IMAD R10, R16, 0x4, R5 ;  /* 0x00000004100a7824 */ /* 0x008fe400078e0205 */
[----:B------:R-:W1:Y:S01]  /*5370*/  LDC.64 R4, c[0x0][0x218] ;  /* 0x00008600ff047b82 */ /* 0x000e620000000a00 */
[----:B------:R-:W2:Y:S01]  /*5380*/  LDS R15, [R13] ;  /* 0x000000000d0f7984 */ /* 0x000ea20000000800 */
[----:B------:R-:W-:Y:S02]  /*5390*/  ISETP.NE.AND P3, PT, R157, RZ, PT ;  /* 0x000000ff9d00720c */ /* 0x000fe40003f65270 */
[----:B------:R-:W-:Y:S01]  /*53a0*/  SHF.R.U32.HI R7, RZ, 0x1f, R6 ;  /* 0x0000001fff077819 */ /* 0x000fe20000011606 */
[----:B------:R3:W4:Y:S01]  /*53b0*/  LDS R17, [R10+0x400] ;  /* 0x000400000a117984 */ /* 0x0007220000000800 */
[----:B------:R-:W-:Y:S02]  /*53c0*/  ISETP.NE.AND P0, PT, R158, RZ, PT ;  /* 0x000000ff9e00720c */ /* 0x000fe40003f05270 */
[----:B------:R-:W-:-:S02]  /*53d0*/  SEL R47, R47, 0x7, P2 ;  /* 0x000000072f2f7807 */ /* 0x000fc40001000000 */
[----:B------:R-:W-:Y:S02]  /*53e0*/  ISETP.NE.AND P2, PT, R44, RZ, PT ;  /* 0x000000ff2c00720c */ /* 0x000fe40003f45270 */
[----:B------:R-:W-:Y:S02]  /*53f0*/  LOP3.LUT R14, R3, 0xf, R2, 0xf8, !PT ;  /* 0x0000000f030e7812 */ /* 0x000fe400078ef802 */
[----:B------:R-:W-:Y:S02]  /*5400*/  SEL R29, R30, 0x8, P3 ;  /* 0x000000081e1d7807 */ /* 0x000fe40001800000 */
[----:B------:R-:W-:Y:S02]  /*5410*/  LEA.HI.SX32 R7, R6, R7, 0x19 ;  /* 0x0000000706077211 */ /* 0x000fe400078fcaff */
[----:B------:R-:W-:Y:S02]  /*5420*/  LOP3.LUT R2, R12, 0x10, RZ, 0xfc, !PT ;  /* 0x000000100c027812 */ /* 0x000fe400078efcff */
[----:B------:R-:W-:-:S02]  /*5430*/  SEL R30, R31, 0x8, P0 ;  /* 0x000000081f1e7807 */ /* 0x000fc40000000000 */
[----:B------:R-:W-:Y:S02]  /*5440*/  SEL R31, R32, 0x8, P1 ;  /* 0x00000008201f7807 */ /* 0x000fe40000800000 */
[----:B------:R-:W-:Y:S01]  /*5450*/  SEL R32, R36, 0x8, P2 ;  /* 0x0000000824207807 */ /* 0x000fe20001000000 */
[----:B------:R-:W-:Y:S01]  /*5460*/  IMAD R9, R7, -0x121, R12 ;  /* 0xfffffedf07097824 */ /* 0x000fe200078e020c */
[----:B------:R-:W-:Y:S01]  /*5470*/  ISETP.NE.AND P2, PT, R40, RZ, PT ;  /* 0x000000ff2800720c */ /* 0x000fe20003f45270 */
[----:B------:R-:W-:Y:S01]  /*5480*/  IMAD.HI R6, R2, 0x71625345, RZ ;  /* 0x7162534502067827 */ /* 0x000fe200078e02ff */
[C---:B------:R-:W-:Y:S02]  /*5490*/  ISETP.GE.AND P1, PT, R14.reuse, 0x100, PT ;  /* 0x000001000e00780c */ /* 0x040fe40003f26270 */
[----:B------:R-:W-:Y:S01]  /*54a0*/  SEL R37, R37, 0x8, P2 ;  /* 0x0000000825257807 */ /* 0x000fe20001000000 */
[----:B------:R-:W-:Y:S01]  /*54b0*/  IMAD R8, R14, 0x121, R9 ;  /* 0x000001210e087824 */ /* 0x000fe200078e0209 */
[----:B------:R-:W-:-:S02]  /*54c0*/  ISETP.LT.AND P2, PT, R12, 0x484, !P1 ;  /* 0x000004840c00780c */ /* 0x000fc40004f41270 */
[----:B------:R-:W-:Y:S01]  /*54d0*/  SHF.R.U32.HI R9, RZ, 0x1f, R6 ;  /* 0x0000001fff097819 */ /* 0x000fe20000011606 */
[----:B------:R-:W-:Y:S01]  /*54e0*/  IMAD R7, R7, 0x1b180, R8 ;  /* 0x0001b18007077824 */ /* 0x000fe200078e0208 */
[----:B---3--:R-:W-:Y:S02]  /*54f0*/  LOP3.LUT R10, R12, 0x20, RZ, 0xfc, !PT ;  /* 0x000000200c0a7812 */ /* 0x008fe400078efcff */
[----:B------:R-:W-:Y:S01]  /*5500*/  LEA.HI.SX32 R9, R6, R9, 0x19 ;  /* 0x0000000906097211 */ /* 0x000fe200078fcaff */
[----:B-1----:R-:W-:-:S04]  /*5510*/  IMAD.WIDE R6, R7, 0x4, R4 ;  /* 0x0000000407067825 */ /* 0x002fc800078e0204 */
[C---:B------:R-:W-:Y:S02]  /*5520*/  IMAD R18, R9.reuse, -0x121, R2 ;  /* 0xfffffedf09127824 */ /* 0x040fe400078e0202 */
[----:B------:R-:W-:Y:S01]  /*5530*/  IMAD.HI R8, R10, 0x71625345, RZ ;  /* 0x716253450a087827 */ /* 0x000fe200078e02ff */
[----:B--2---:R-:W-:Y:S01]  /*5540*/  @P2 STG.E desc[UR6][R6.64], R15 ;  /* 0x0000000f06002986 */ /* 0x004fe2000c101906 */
[----:B------:R-:W-:Y:S02]  /*5550*/  ISETP.LT.AND P2, PT, R2, 0x484, !P1 ;  /* 0x000004840200780c */ /* 0x000fe40004f41270 */
[----:B------:R-:W-:Y:S01]  /*5560*/  IMAD R11, R9, 0x1b180, R18 ;  /* 0x0001b180090b7824 */ /* 0x000fe200078e0212 */
[----:B------:R-:W-:Y:S02]  /*5570*/  SHF.R.U32.HI R9, RZ, 0x1f, R8 ;  /* 0x0000001fff097819 */ /* 0x000fe40000011608 */
[----:B------:R-:W-:Y:S01]  /*5580*/  ISETP.NE.AND P3, PT, R48, RZ, PT ;  /* 0x000000ff3000720c */ /* 0x000fe20003f65270 */
[----:B------:R-:W-:Y:S01]  /*5590*/  IMAD R13, R14, 0x121, R11 ;  /* 0x000001210e0d7824 */ /* 0x000fe200078e020b */
[----:B------:R-:W-:Y:S01]  /*55a0*/  LEA.HI.SX32 R11, R8, R9, 0x19 ;  /* 0x00000009080b7211 */ /* 0x000fe200078fcaff */
[----:B------:R-:W-:Y:S01]  /*55b0*/  IMAD R48, R0, 0x100, R3 ;  /* 0x0000010000307824 */ /* 0x000fe200078e0203 */
[C---:B------:R-:W-:Y:S01]  /*55c0*/  LOP3.LUT R0, R16.reuse, 0x200, RZ, 0xfc, !PT ;  /* 0x0000020010007812 */ /* 0x040fe200078efcff */
[----:B------:R-:W-:Y:S01]  /*55d0*/  IMAD.WIDE R8, R13, 0x4, R4 ;  /* 0x000000040d087825 */ /* 0x000fe200078e0204 */
[----:B------:R-:W-:-:S02]  /*55e0*/  LOP3.LUT R3, R16, 0x400, RZ, 0xfc, !PT ;  /* 0x0000040010037812 */ /* 0x000fc400078efcff */
[----:B------:R-:W-:Y:S02]  /*55f0*/  SHF.R.U32.HI R0, RZ, 0x2, R0 ;  /* 0x00000002ff007819 */ /* 0x000fe40000011600 */
[----:B----4-:R1:W-:Y:S01]  /*5600*/  @P2 STG.E desc[UR6][R8.64], R17 ;  /* 0x0000001108002986 */ /* 0x0103e2000c101906 */
[----:B------:R-:W-:Y:S02]  /*5610*/  SHF.R.U32.HI R3, RZ, 0x2, R3 ;  /* 0x00000002ff037819 */ /* 0x000fe40000011603 */
[----:B------:R-:W-:Y:S02]  /*5620*/  LOP3.LUT R0, R0, 0xbc, RZ, 0xc0, !PT ;  /* 0x000000bc00007812 */ /* 0x000fe400078ec0ff */
[C---:B------:R-:W-:Y:S02]  /*5630*/  LOP3.LUT R13, R16.reuse, 0x800, RZ, 0xfc, !PT ;  /* 0x00000800100d7812 */ /* 0x040fe400078efcff */
[----:B-1----:R-:W-:-:S04]  /*5640*/  LOP3.LUT R8, R16, 0xa00, RZ, 0xfc, !PT ;  /* 0x00000a0010087812 */ /* 0x002fc800078efcff */
[----:B------:R-:W-:Y:S02]  /*5650*/  SHF.R.U32.HI R21, RZ, 0x2, R8 ;  /* 0x00000002ff157819 */ /* 0x000fe40000011608 */
[----:B------:R-:W-:Y:S01]  /*5660*/  LOP3.LUT R8, R3, 0x13c, RZ, 0xc0, !PT ;  /* 0x0000013c03087812 */ /* 0x000fe200078ec0ff */
[----:B------:R-:W-:Y:S01]  /*5670*/  VIADD R3, R0, UR4 ;  /* 0x0000000400037c36 */ /* 0x000fe20008000000 */
[----:B------:R-:W-:Y:S01]  /*5680*/  ISETP.NE.AND P0, PT, R46, RZ, PT ;  /* 0x000000ff2e00720c */ /* 0x000fe20003f05270 */
[----:B------:R-:W-:Y:S01]  /*5690*/  IMAD R2, R11, -0x121, R10 ;  /* 0xfffffedf0b027824 */ /* 0x000fe200078e020a */
[C---:B------:R-:W-:Y:S01]  /*56a0*/  LOP3.LUT R19, R16.reuse, 0xc00, RZ, 0xfc, !PT ;  /* 0x00000c0010137812 */ /* 0x040fe200078efcff */
[----:B------:R-:W-:Y:S01]  /*56b0*/  IMAD R3, R16, 0x4, R3 ;  /* 0x0000000410037824 */ /* 0x000fe200078e0203 */
[----:B------:R-:W-:Y:S02]  /*56c0*/  SHF.R.U32.HI R13, RZ, 0x2, R13 ;  /* 0x00000002ff0d7819 */ /* 0x000fe4000001160d */
[----:B------:R-:W-:-:S02]  /*56d0*/  SEL R38, R38, 0x8, P0 ;  /* 0x0000000826267807 */ /* 0x000fc40000000000 */
[----:B------:R-:W-:Y:S01]  /*56e0*/  ISETP.NE.AND P0, PT, R39, RZ, PT ;  /* 0x000000ff2700720c */ /* 0x000fe20003f05270 */
[----:B------:R-:W-:Y:S01]  /*56f0*/  IMAD R11, R11, 0x1b180, R2 ;  /* 0x0001b1800b0b7824 */ /* 0x000fe200078e0202 */
[----:B------:R-:W-:Y:S02]  /*5700*/  SHF.R.U32.HI R39, RZ, 0x2, R19 ;  /* 0x00000002ff277819 */ /* 0x000fe40000011613 */
[----:B------:R-:W-:Y:S02]  /*5710*/  LOP3.LUT R19, R13, 0x23c, RZ, 0xc0, !PT ;  /* 0x0000023c0d137812 */ /* 0x000fe400078ec0ff */
[C---:B------:R-:W-:Y:S01]  /*5720*/  LOP3.LUT R2, R16.reuse, 0x300, RZ, 0xfc, !PT ;  /* 0x0000030010027812 */ /* 0x040fe200078efcff */
[----:B------:R1:W2:Y:S01]  /*5730*/  LDS R13, [R3+0x800] ;  /* 0x00080000030d7984 */ /* 0x0002a20000000800 */
[----:B------:R-:W-:Y:S02]  /*5740*/  LOP3.LUT R7, R16, 0x600, RZ, 0xfc, !PT ;  /* 0x0000060010077812 */ /* 0x000fe400078efcff */
[----:B------:R-:W-:-:S02]  /*5750*/  SHF.R.U32.HI R2, RZ, 0x2, R2 ;  /* 0x00000002ff027819 */ /* 0x000fc40000011602 */
[----:B------:R-:W-:Y:S02]  /*5760*/  LOP3.LUT R15, R16, 0x900, RZ, 0xfc, !PT ;  /* 0x00000900100f7812 */ /* 0x000fe400078efcff */
[----:B------:R-:W-:Y:S02]  /*5770*/  SHF.R.U32.HI R7, RZ, 0x2, R7 ;  /* 0x00000002ff077819 */ /* 0x000fe40000011607 */
[----:B------:R-:W-:Y:S02]  /*5780*/  LOP3.LUT R2, R2, 0xfc, RZ, 0xc0, !PT ;  /* 0x000000fc02027812 */ /* 0x000fe400078ec0ff */
[----:B------:R-:W-:Y:S02]  /*5790*/  ISETP.LT.AND P2, PT, R10, 0x484, !P1 ;  /* 0x000004840a00780c */ /* 0x000fe40004f41270 */
[----:B------:R-:W-:Y:S02]  /*57a0*/  LOP3.LUT R10, R16, 0x700, RZ, 0xfc, !PT ;  /* 0x00000700100a7812 */ /* 0x000fe400078efcff */
[----:B------:R-:W-:-:S02]  /*57b0*/  SHF.R.U32.HI R17, RZ, 0x2, R15 ;  /* 0x00000002ff117819 */ /* 0x000fc4000001160f */
[----:B------:R-:W-:Y:S02]  /*57c0*/  LOP3.LUT R20, R16, 0xd00, RZ, 0xfc, !PT ;  /* 0x00000d0010147812 */ /* 0x000fe400078efcff */
[----:B------:R-:W-:Y:S01]  /*57d0*/  LOP3.LUT R15, R7, 0x1bc, RZ, 0xc0, !PT ;  /* 0x000001bc070f7812 */ /* 0x000fe200078ec0ff */
[----:B------:R-:W-:Y:S01]  /*57e0*/  VIADD R7, R2, UR4 ;  /* 0x0000000402077c36 */ /* 0x000fe20008000000 */
[C---:B------:R-:W-:Y:S02]  /*57f0*/  LOP3.LUT R18, R16.reuse, 0xb00, RZ, 0xfc, !PT ;  /* 0x00000b0010127812 */ /* 0x040fe400078efcff */
[C---:B------:R-:W-:Y:S02]  /*5800*/  LOP3.LUT R6, R16.reuse, 0x500, RZ, 0xfc, !PT ;  /* 0x0000050010067812 */ /* 0x040fe400078efcff */
[----:B------:R-:W-:Y:S01]  /*5810*/  SHF.R.U32.HI R9, RZ, 0x2, R10 ;  /* 0x00000002ff097819 */ /* 0x000fe2000001160a */
[C---:B------:R-:W-:Y:S01]  /*5820*/  IMAD R2, R16.reuse, 0x4, R7 ;  /* 0x0000000410027824 */ /* 0x040fe200078e0207 */
[----:B------:R-:W-:-:S02]  /*5830*/  LOP3.LUT R22, R16, 0xe00, RZ, 0xfc, !PT ;  /* 0x00000e0010167812 */ /* 0x000fc400078efcff */
[----:B------:R-:W-:Y:S02]  /*5840*/  SHF.R.U32.HI R41, RZ, 0x2, R20 ;  /* 0x00000002ff297819 */ /* 0x000fe40000011614 */
[----:B------:R-:W-:Y:S02]  /*5850*/  SHF.R.U32.HI R36, RZ, 0x2, R18 ;  /* 0x00000002ff247819 */ /* 0x000fe40000011612 */
[----:B------:R-:W-:Y:S02]  /*5860*/  SHF.R.U32.HI R6, RZ, 0x2, R6 ;  /* 0x00000002ff067819 */ /* 0x000fe40000011606 */
[----:B------:R-:W-:Y:S01]  /*5870*/  LOP3.LUT R18, R9, 0x1fc, RZ, 0xc0, !PT ;  /* 0x000001fc09127812 */ /* 0x000fe200078ec0ff */
[----:B------:R-:W-:Y:S01]  /*5880*/  VIADD R9, R8, UR4 ;  /* 0x0000000408097c36 */ /* 0x000fe20008000000 */
[----:B------:R-:W-:Y:S02]  /*5890*/  SHF.R.U32.HI R43, RZ, 0x2, R22 ;  /* 0x00000002ff2b7819 */ /* 0x000fe40000011616 */
[----:B------:R-:W-:Y:S01]  /*58a0*/  LOP3.LUT R42, R41, 0x37c, RZ, 0xc0, !PT ;  /* 0x0000037c292a7812 */ /* 0x000fe200078ec0ff */
[----:B------:R-:W-:Y:S01]  /*58b0*/  VIADD R41, R19, UR4 ;  /* 0x0000000413297c36 */ /* 0x000fe20008000000 */
[C---:B------:R-:W-:Y:S01]  /*58c0*/  LOP3.LUT R40, R16.reuse, 0xf00, RZ, 0xfc, !PT ;  /* 0x00000f0010287812 */ /* 0x040fe200078efcff */
[----:B------:R3:W4:Y:S01]  /*58d0*/  LDS R19, [R2+0xc00] ;  /* 0x000c000002137984 */ /* 0x0007220000000800 */
[----:B------:R-:W-:Y:S01]  /*58e0*/  LOP3.LUT R22, R21, 0x2bc, RZ, 0xc0, !PT ;  /* 0x000002bc15167812 */ /* 0x000fe200078ec0ff */
[----:B------:R-:W-:Y:S01]  /*58f0*/  VIADD R21, R15, UR4 ;  /* 0x000000040f157c36 */ /* 0x000fe20008000000 */
[----:B------:R-:W-:Y:S01]  /*5900*/  ISETP.NE.AND P5, PT, R155, RZ, PT ;  /* 0x000000ff9b00720c */ /* 0x000fe20003fa5270 */
[----:B------:R-:W-:Y:S01]  /*5910*/  IMAD R15, R16, 0x4, R9 ;  /* 0x00000004100f7824 */ /* 0x000fe200078e0209 */
[----:B------:R-:W-:-:S02]  /*5920*/  LOP3.LUT R10, R6, 0x17c, RZ, 0xc0, !PT ;  /* 0x0000017c060a7812 */ /* 0x000fc400078ec0ff */
[----:B------:R-:W-:Y:S01]  /*5930*/  LOP3.LUT R0, R12, 0x30, RZ, 0xfc, !PT ;  /* 0x000000300c007812 */ /* 0x000fe200078efcff */
[----:B-1----:R-:W-:Y:S01]  /*5940*/  VIADD R3, R22, UR4 ;  /* 0x0000000416037c36 */ /* 0x002fe20008000000 */
[----:B------:R-:W-:Y:S02]  /*5950*/  SHF.R.U32.HI R45, RZ, 0x2, R40 ;  /* 0x00000002ff2d7819 */ /* 0x000fe40000011628 */
[----:B------:R-:W-:Y:S01]  /*5960*/  LOP3.LUT R40, R39, 0x33c, RZ, 0xc0, !PT ;  /* 0x0000033c27287812 */ /* 0x000fe200078ec0ff */
[----:B------:R-:W-:Y:S01]  /*5970*/  VIADD R39, R18, UR4 ;  /* 0x0000000412277c36 */ /* 0x000fe20008000000 */
[----:B------:R-:W-:Y:S01]  /*5980*/  LOP3.LUT R6, R12, 0x40, RZ, 0xfc, !PT ;  /* 0x000000400c067812 */ /* 0x000fe200078efcff */
[----:B------:R-:W-:Y:S01]  /*5990*/  IMAD.HI R7, R0, 0x71625345, RZ ;  /* 0x7162534500077827 */ /* 0x000fe200078e02ff */
[----:B------:R-:W-:Y:S02]  /*59a0*/  SEL R27, R27, 0x8, P5 ;  /* 0x000000081b1b7807 */ /* 0x000fe40002800000 */
[----:B------:R-:W-:Y:S01]  /*59b0*/  LOP3.LUT R20, R17, 0x27c, RZ, 0xc0, !PT ;  /* 0x0000027c11147812 */ /* 0x000fe200078ec0ff */
[----:B------:R-:W-:Y:S01]  /*59c0*/  VIADD R17, R10, UR4 ;  /* 0x000000040a117c36 */ /* 0x000fe20008000000 */
[----:B------:R-:W-:Y:S01]  /*59d0*/  ISETP.NE.AND P5, PT, R51, RZ, PT ;  /* 0x000000ff3300720c */ /* 0x000fe20003fa5270 */
[----:B------:R-:W-:-:S02]  /*59e0*/  IMAD R18, R16, 0x4, R21 ;  /* 0x0000000410127824 */ /* 0x000fc400078e0215 */
[----:B------:R-:W-:Y:S01]  /*59f0*/  VIADD R51, R42, UR4 ;  /* 0x000000042a337c36 */ /* 0x000fe20008000000 */
[----:B------:R-:W1:Y:S01]  /*5a00*/  LDS R21, [R15+0x1000] ;  /* 0x001000000f157984 */ /* 0x000e620000000800 */
[----:B------:R-:W-:Y:S02]  /*5a10*/  IMAD R42, R16, 0x4, R3 ;  /* 0x00000004102a7824 */ /* 0x000fe400078e0203 */
[----:B------:R-:W-:Y:S01]  /*5a20*/  IMAD.HI R10, R6, 0x71625345, RZ ;  /* 0x71625345060a7827 */ /* 0x000fe200078e02ff */
[----:B------:R-:W-:-:S03]  /*5a30*/  SHF.R.U32.HI R8, RZ, 0x1f, R7 ;  /* 0x0000001fff087819 */ /* 0x000fc60000011607 */
[----:B------:R-:W-:Y:S02]  /*5a40*/  IMAD R3, R14, 0x121, R11 ;  /* 0x000001210e037824 */ /* 0x000fe400078e020b */
[----:B------:R-:W-:Y:S01]  /*5a50*/  IMAD R17, R16, 0x4, R17 ;  /* 0x0000000410117824 */ /* 0x000fe200078e0211 */
[----:B------:R-:W-:Y:S01]  /*5a60*/  LOP3.LUT R44, R43, 0x3bc, RZ, 0xc0, !PT ;  /* 0x000003bc2b2c7812 */ /* 0x000fe200078ec0ff */
[----:B------:R-:W-:Y:S01]  /*5a70*/  VIADD R43, R20, UR4 ;  /* 0x00000004142b7c36 */ /* 0x000fe20008000000 */
[----:B------:R-:W-:Y:S01]  /*5a80*/  SHF.R.U32.HI R11, RZ, 0x1f, R10 ;  /* 0x0000001fff0b7819 */ /* 0x000fe2000001160a */
[----:B---3--:R-:W-:Y:S01]  /*5a90*/  IMAD.WIDE R2, R3, 0x4, R4 ;  /* 0x0000000403027825 */ /* 0x008fe200078e0204 */
[----:B------:R-:W-:-:S03]  /*5aa0*/  LEA.HI.SX32 R9, R7, R8, 0x19 ;  /* 0x0000000807097211 */ /* 0x000fc600078fcaff */
[----:B------:R-:W-:Y:S01]  /*5ab0*/  IMAD R20, R16, 0x4, R39 ;  /* 0x0000000410147824 */ /* 0x000fe200078e0227 */
[----:B------:R-:W-:Y:S01]  /*5ac0*/  LOP3.LUT R36, R36, 0x2fc, RZ, 0xc0, !PT ;  /* 0x000002fc24247812 */ /* 0x000fe200078ec0ff */
[----:B------:R-:W3:Y:S01]  /*5ad0*/  LDS R39, [R17+0x1400] ;  /* 0x0014000011277984 */ /* 0x000ee20000000800 */
[----:B------:R-:W-:Y:S02]  /*5ae0*/  LEA.HI.SX32 R11, R10, R11, 0x19 ;  /* 0x0000000b0a0b7211 */ /* 0x000fe400078fcaff */
[----:B------:R-:W-:Y:S01]  /*5af0*/  LOP3.LUT R7, R12, 0x50, RZ, 0xfc, !PT ;  /* 0x000000500c077812 */ /* 0x000fe200078efcff */
[----:B--2---:R2:W-:Y:S01]  /*5b00*/  @P2 STG.E desc[UR6][R2.64], R13 ;  /* 0x0000000d02002986 */ /* 0x0045e2000c101906 */
[----:B------:R-:W-:Y:S01]  /*5b10*/  ISETP.LT.AND P2, PT, R0, 0x484, !P1 ;  /* 0x000004840000780c */ /* 0x000fe20004f41270 */
[----:B------:R-:W-:Y:S01]  /*5b20*/  IMAD R0, R9, -0x121, R0 ;  /* 0xfffffedf09007824 */ /* 0x000fe200078e0200 */
[----:B------:R-:W-:Y:S01]  /*5b30*/  LOP3.LUT R46, R45, 0x3fc, RZ, 0xc0, !PT ;  /* 0x000003fc2d2e7812 */ /* 0x000fe200078ec0ff */
[----:B------:R-:W-:Y:S01]  /*5b40*/  VIADD R45, R36, UR4 ;  /* 0x00000004242d7c36 */ /* 0x000fe20008000000 */
[----:B------:R-:W-:Y:S01]  /*5b50*/  SEL R36, R47, 0x8, P3 ;  /* 0x000000082f247807 */ /* 0x000fe20001800000 */
[----:B------:R-:W-:Y:S01]  /*5b60*/  IMAD R10, R11, -0x121, R6 ;  /* 0xfffffedf0b0a7824 */ /* 0x000fe200078e0206 */
[----:B------:R-:W-:Y:S01]  /*5b70*/  ISETP.LT.AND P3, PT, R6, 0x484, !P1 ;  /* 0x000004840600780c */ /* 0x000fe20004f61270 */
[----:B------:R-:W-:Y:S01]  /*5b80*/  IMAD R9, R9, 0x1b180, R0 ;  /* 0x0001b18009097824 */ /* 0x000fe200078e0200 */
[----:B------:R-:W-:Y:S01]  /*5b90*/  ISETP.NE.AND P6, PT, R67, RZ, PT ;  /* 0x000000ff4300720c */ /* 0x000fe20003fc5270 */
[----:B------:R-:W-:-:S04]  /*5ba0*/  IMAD.HI R6, R7, 0x71625345, RZ ;  /* 0x7162534507067827 */ /* 0x000fc800078e02ff */
[----:B------:R-:W-:Y:S02]  /*5bb0*/  IMAD R22, R16, 0x4, R41 ;  /* 0x0000000410167824 */ /* 0x000fe400078e0229 */
[----:B------:R-:W5:Y:S01]  /*5bc0*/  LDS R41, [R18+0x1800] ;  /* 0x0018000012297984 */ /* 0x000f620000000800 */
[----:B--2---:R-:W-:Y:S01]  /*5bd0*/  IMAD R3, R14, 0x121, R9 ;  /* 0x000001210e037824 */ /* 0x004fe200078e0209 */
[----:B------:R-:W-:Y:S02]  /*5be0*/  SEL R26, R26, 0x8, P6 ;  /* 0x000000081a1a7807 */ /* 0x000fe40003000000 */
[----:B------:R-:W-:Y:S02]  /*5bf0*/  SHF.R.U32.HI R9, RZ, 0x1f, R6 ;  /* 0x0000001fff097819 */ /* 0x000fe40000011606 */
[----:B------:R-:W-:Y:S01]  /*5c00*/  ISETP.NE.AND P6, PT, R49, RZ, PT ;  /* 0x000000ff3100720c */ /* 0x000fe20003fc5270 */
[----:B------:R-:W-:Y:S01]  /*5c10*/  VIADD R49, R40, UR4 ;  /* 0x0000000428317c36 */ /* 0x000fe20008000000 */
[----:B------:R-:W-:Y:S01]  /*5c20*/  LOP3.LUT R8, R12, 0x60, RZ, 0xfc, !PT ;  /* 0x000000600c087812 */ /* 0x000fe200078efcff */
[----:B------:R-:W-:-:S02]  /*5c30*/  IMAD R40, R16, 0x4, R43 ;  /* 0x0000000410287824 */ /* 0x000fc400078e022b */
[----:B------:R-:W-:Y:S01]  /*5c40*/  IMAD R15, R11, 0x1b180, R10 ;  /* 0x0001b1800b0f7824 */ /* 0x000fe200078e020a */
[----:B------:R-:W-:Y:S01]  /*5c50*/  LEA.HI.SX32 R10, R6, R9, 0x19 ;  /* 0x00000009060a7211 */ /* 0x000fe200078fcaff */
[----:B------:R-:W2:Y:S01]  /*5c60*/  LDS R43, [R20+0x1c00] ;  /* 0x001c0000142b7984 */ /* 0x000ea20000000800 */
[----:B------:R-:W-:Y:S02]  /*5c70*/  VIADD R53, R44, UR4 ;  /* 0x000000042c357c36 */ /* 0x000fe40008000000 */
[----:B------:R-:W-:Y:S02]  /*5c80*/  VIADD R55, R46, UR4 ;  /* 0x000000042e377c36 */ /* 0x000fe40008000000 */
[----:B------:R-:W-:Y:S01]  /*5c90*/  IMAD.HI R13, R8, 0x71625345, RZ ;  /* 0x71625345080d7827 */ /* 0x000fe200078e02ff */
[----:B------:R-:W-:Y:S01]  /*5ca0*/  LOP3.LUT R0, R12, 0x70, RZ, 0xfc, !PT ;  /* 0x000000700c007812 */ /* 0x000fe200078efcff */
[----:B------:R-:W-:Y:S02]  /*5cb0*/  ULDC.64 UR4, c[0x0][0x220] ;  /* 0x0000880000047ab9 */ /* 0x000fe40000000a00 */
[----:B------:R-:W-:-:S04]  /*5cc0*/  IMAD.WIDE R2, R3, 0x4, R4 ;  /* 0x0000000403027825 */ /* 0x000fc800078e0204 */
[----:B------:R-:W-:Y:S02]  /*5cd0*/  IMAD R15, R14, 0x121, R15 ;  /* 0x000001210e0f7824 */ /* 0x000fe400078e020f */
[----:B------:R-:W-:Y:S01]  /*5ce0*/  IMAD R17, R10, -0x121, R7 ;  /* 0xfffffedf0a117824 */ /* 0x000fe200078e0207 */
[----:B----4-:R4:W-:Y:S01]  /*5cf0*/  @P2 STG.E desc[UR6][R2.64], R19 ;  /* 0x0000001302002986 */ /* 0x0109e2000c101906 */
[C---:B------:R-:W-:Y:S02]  /*5d00*/  IMAD R44, R16.reuse, 0x4, R45 ;  /* 0x00000004102c7824 */ /* 0x040fe400078e022d */
[C---:B------:R-:W-:Y:S02]  /*5d10*/  IMAD R49, R16.reuse, 0x4, R49 ;  /* 0x0000000410317824 */ /* 0x040fe400078e0231 */
[C---:B------:R-:W-:Y:S02]  /*5d20*/  IMAD R51, R16.reuse, 0x4, R51 ;  /* 0x0000000410337824 */ /* 0x040fe400078e0233 */
[----:B------:R-:W-:-:S02]  /*5d30*/  IMAD R53, R16, 0x4, R53 ;  /* 0x0000000410357824 */ /* 0x000fc400078e0235 */
[----:B------:R-:W-:Y:S01]  /*5d40*/  IMAD R55, R16, 0x4, R55 ;  /* 0x0000000410377824 */ /* 0x000fe200078e0237 */
[----:B------:R-:W-:Y:S01]  /*5d50*/  SHF.R.U32.HI R16, RZ, 0x1f, R13 ;  /* 0x0000001fff107819 */ /* 0x000fe2000001160d */
[----:B------:R-:W-:Y:S01]  /*5d60*/  IMAD.HI R11, R0, 0x71625345, RZ ;  /* 0x71625345000b7827 */ /* 0x000fe200078e02ff */
[----:B------:R-:W-:Y:S01]  /*5d70*/  ISETP.LT.AND P2, PT, R7, 0x484, !P1 ;  /* 0x000004840700780c */ /* 0x000fe20004f41270 */
[----:B------:R-:W2:Y:S02]  /*5d80*/  LDS R45, [R22+0x2000] ;  /* 0x00200000162d7984 */ /* 0x000ea40000000800 */
[----:B------:R-:W-:Y:S01]  /*5d90*/  IMAD.WIDE R6, R15, 0x4, R4 ;  /* 0x000000040f067825 */ /* 0x000fe200078e0204 */
[----:B------:R-:W-:Y:S01]  /*5da0*/  LEA.HI.SX32 R13, R13, R16, 0x19 ;  /* 0x000000100d0d7211 */ /* 0x000fe200078fcaff */
[----:B------:R-:W-:Y:S02]  /*5db0*/  LDS R49, [R49+0x3000] ;  /* 0x0030000031317984 */ /* 0x000fe40000000800 */
[----:B------:R-:W-:Y:S01]  /*5dc0*/  IMAD R17, R10, 0x1b180, R17 ;  /* 0x0001b1800a117824 */ /* 0x000fe200078e0211 */
[----:B------:R-:W-:Y:S01]  /*5dd0*/  SHF.R.U32.HI R16, RZ, 0x1f, R11 ;  /* 0x0000001fff107819 */ /* 0x000fe2000001160b */
[----:B-1----:R1:W-:Y:S02]  /*5de0*/  @P3 STG.E desc[UR6][R6.64], R21 ;  /* 0x0000001506003986 */ /* 0x0023e4000c101906 */
[----:B----4-:R-:W-:Y:S01]  /*5df0*/  IMAD R3, R14, 0x121, R17 ;  /* 0x000001210e037824 */ /* 0x010fe200078e0211 */
[----:B------:R-:W-:Y:S01]  /*5e00*/  ISETP.LT.AND P3, PT, R8, 0x484, !P1 ;  /* 0x000004840800780c */ /* 0x000fe20004f61270 */
[----:B------:R-:W-:Y:S01]  /*5e10*/  IMAD R8, R13, -0x121, R8 ;  /* 0xfffffedf0d087824 */ /* 0x000fe200078e0208 */
[C---:B------:R-:W-:Y:S01]  /*5e20*/  LOP3.LUT R9, R12.reuse, 0x80, RZ, 0xfc, !PT ;  /* 0x000000800c097812 */ /* 0x040fe200078efcff */
[----:B------:R-:W-:Y:S01]  /*5e30*/  IMAD.WIDE R2, R3, 0x4, R4 ;  /* 0x0000000403027825 */ /* 0x000fe200078e0204 */
[----:B------:R-:W-:Y:S01]  /*5e40*/  LEA.HI.SX32 R15, R11, R16, 0x19 ;  /* 0x000000100b0f7211 */ /* 0x000fe200078fcaff */
[----:B------:R-:W-:Y:S01]  /*5e50*/  LDS R51, [R51+0x3400] ;  /* 0x0034000033337984 */ /* 0x000fe20000000800 */
[C---:B------:R-:W-:Y:S01]  /*5e60*/  LOP3.LUT R10, R12.reuse, 0x90, RZ, 0xfc, !PT ;  /* 0x000000900c0a7812 */ /* 0x040fe200078efcff */
[----:B------:R-:W-:Y:S01]  /*5e70*/  IMAD R13, R13, 0x1b180, R8 ;  /* 0x0001b1800d0d7824 */ /* 0x000fe200078e0208 */
[----:B------:R-:W-:Y:S01]  /*5e80*/  LOP3.LUT R11, R12, 0xa0, RZ, 0xfc, !PT ;  /* 0x000000a00c0b7812 */ /* 0x000fe200078efcff */
[----:B------:R-:W-:Y:S01]  /*5e90*/  IMAD.HI R16, R9, 0x71625345, RZ ;  /* 0x7162534509107827 */ /* 0x000fe200078e02ff */
[----:B---3--:R3:W-:Y:S03]  /*5ea0*/  @P2 STG.E desc[UR6][R2.64], R39 ;  /* 0x0000002702002986 */ /* 0x0087e6000c101906 */
[----:B------:R-:W-:Y:S01]  /*5eb0*/  IMAD R20, R15, -0x121, R0 ;  /* 0xfffffedf0f147824 */ /* 0x000fe200078e0200 */
[----:B------:R-:W4:Y:S01]  /*5ec0*/  LDS R39, [R40+0x2400] ;  /* 0x0024000028277984 */ /* 0x000f220000000800 */
[----:B------:R-:W-:Y:S01]  /*5ed0*/  IMAD.HI R18, R10, 0x71625345, RZ ;  /* 0x716253450a127827 */ /* 0x000fe200078e02ff */
[----:B------:R-:W-:-:S02]  /*5ee0*/  SHF.R.U32.HI R17, RZ, 0x1f, R16 ;  /* 0x0000001fff117819 */ /* 0x000fc40000011610 */
[----:B------:R-:W-:Y:S01]  /*5ef0*/  LDS R53, [R53+0x3800] ;  /* 0x0038000035357984 */ /* 0x000fe20000000800 */
[----:B-1----:R-:W-:Y:S02]  /*5f00*/  IMAD R7, R14, 0x121, R13 ;  /* 0x000001210e077824 */ /* 0x002fe400078e020d */
[----:B------:R-:W-:Y:S01]  /*5f10*/  IMAD.HI R8, R11, 0x71625345, RZ ;  /* 0x716253450b087827 */ /* 0x000fe200078e02ff */
[----:B------:R-:W-:Y:S01]  /*5f20*/  ISETP.LT.AND P2, PT, R0, 0x484, !P1 ;  /* 0x000004840000780c */ /* 0x000fe20004f41270 */
[----:B------:R-:W-:Y:S02]  /*5f30*/  LDS R55, [R55+0x3c00] ;  /* 0x003c000037377984 */ /* 0x000fe40000000800 */
[----:B------:R-:W-:Y:S01]  /*5f40*/  IMAD R21, R15, 0x1b180, R20 ;  /* 0x0001b1800f157824 */ /* 0x000fe200078e0214 */
[----:B------:R-:W-:Y:S01]  /*5f50*/  SHF.R.U32.HI R19, RZ, 0x1f, R18 ;  /* 0x0000001fff137819 */ /* 0x000fe20000011612 */
[----:B------:R-:W-:Y:S01]  /*5f60*/  IMAD.WIDE R6, R7, 0x4, R4 ;  /* 0x0000000407067825 */ /* 0x000fe200078e0204 */
[----:B------:R-:W-:-:S02]  /*5f70*/  LEA.HI.SX32 R16, R16, R17, 0x19 ;  /* 0x0000001110107211 */ /* 0x000fc400078fcaff */
[----:B------:R-:W-:Y:S01]  /*5f80*/  SHF.R.U32.HI R13, RZ, 0x1f, R8 ;  /* 0x0000001fff0d7819 */ /* 0x000fe20000011608 */
[----:B---3--:R-:W-:Y:S01]  /*5f90*/  IMAD R3, R14, 0x121, R21 ;  /* 0x000001210e037824 */ /* 0x008fe200078e0215 */
[----:B------:R-:W-:Y:S01]  /*5fa0*/  LEA.HI.SX32 R19, R18, R19, 0x19 ;  /* 0x0000001312137211 */ /* 0x000fe200078fcaff */
[----:B-----5:R1:W-:Y:S01]  /*5fb0*/  @P3 STG.E desc[UR6][R6.64], R41 ;  /* 0x0000002906003986 */ /* 0x0203e2000c101906 */
[----:B------:R-:W-:Y:S01]  /*5fc0*/  LEA.HI.SX32 R18, R8, R13, 0x19 ;  /* 0x0000000d08127211 */ /* 0x000fe200078fcaff */
[----:B------:R-:W-:Y:S01]  /*5fd0*/  IMAD.WIDE R2, R3, 0x4, R4 ;  /* 0x0000000403027825 */ /* 0x000fe200078e0204 */
[----:B------:R-:W-:Y:S01]  /*5fe0*/  ISETP.LT.AND P3, PT, R9, 0x484, !P1 ;  /* 0x000004840900780c */ /* 0x000fe20004f61270 */
[----:B------:R-:W3:Y:S01]  /*5ff0*/  LDS R41, [R42+0x2800] ;  /* 0x002800002a297984 */ /* 0x000ee20000000800 */
[----:B------:R-:W-:Y:S01]  /*6000*/  LOP3.LUT R13, R12, 0xd0, RZ, 0xfc, !PT ;  /* 0x000000d00c0d7812 */ /* 0x000fe200078efcff */
[----:B------:R-:W-:Y:S01]  /*6010*/  IMAD R9, R16, -0x121, R9 ;  /* 0xfffffedf10097824 */ /* 0x000fe200078e0209 */
[----:B------:R-:W-:Y:S01]  /*6020*/  LOP3.LUT R0, R12, 0xb0, RZ, 0xfc, !PT ;  /* 0x000000b00c007812 */ /* 0x000fe200078efcff */
[----:B--2---:R2:W-:Y:S02]  /*6030*/  @P2 STG.E desc[UR6][R2.64], R43 ;  /* 0x0000002b02002986 */ /* 0x0045e4000c101906 */
[----:B------:R-:W-:-:S02]  /*6040*/  IMAD R9, R16, 0x1b180, R9 ;  /* 0x0001b18010097824 */ /* 0x000fc400078e0209 */
[----:B------:R-:W-:Y:S01]  /*6050*/  IMAD.HI R16, R13, 0x71625345, RZ ;  /* 0x716253450d107827 */ /* 0x000fe200078e02ff */
[----:B------:R-:W5:Y:S01]  /*6060*/  LDS R43, [R44+0x2c00] ;  /* 0x002c00002c2b7984 */ /* 0x000f620000000800 */
[----:B------:R-:W-:Y:S02]  /*6070*/  ISETP.LT.AND P2, PT, R10, 0x484, !P1 ;  /* 0x000004840a00780c */ /* 0x000fe40004f41270 */
[----:B------:R-:W-:Y:S01]  /*6080*/  LOP3.LUT R8, R12, 0xc0, RZ, 0xfc, !PT ;  /* 0x000000c00c087812 */ /* 0x000fe200078efcff */
[----:B------:R-:W-:Y:S01]  /*6090*/  IMAD.HI R15, R0, 0x71625345, RZ ;  /* 0x71625345000f7827 */ /* 0x000fe200078e02ff */
[----:B------:R-:W-:-:S03]  /*60a0*/  SHF.R.U32.HI R21, RZ, 0x1f, R16 ;  /* 0x0000001fff157819 */ /* 0x000fc60000011610 */
[C---:B------:R-:W-:Y:S01]  /*60b0*/  IMAD R10, R19.reuse, -0x121, R10 ;  /* 0xfffffedf130a7824 */ /* 0x040fe200078e020a */
[----:B------:R-:W-:Y:S01]  /*60c0*/  LEA.HI.SX32 R16, R16, R21, 0x19 ;  /* 0x0000001510107211 */ /* 0x000fe200078fcaff */
[----:B-1----:R-:W-:Y:S01]  /*60d0*/  IMAD R7, R14, 0x121, R9 ;  /* 0x000001210e077824 */ /* 0x002fe200078e0209 */
[----:B------:R-:W-:Y:S01]  /*60e0*/  LOP3.LUT R9, R12, 0xe0, RZ, 0xfc, !PT ;  /* 0x000000e00c097812 */ /* 0x000fe200078efcff */
[----:B------:R-:W-:Y:S01]  /*60f0*/  IMAD R21, R19, 0x1b180, R10 ;  /* 0x0001b18013157824 */ /* 0x000fe200078e020a */
[----:B------:R-:W-:Y:S01]  /*6100*/  SHF.R.U32.HI R20, RZ, 0x1f, R15 ;  /* 0x0000001fff147819 */ /* 0x000fe2000001160f */
[----:B------:R-:W-:Y:S01]  /*6110*/  IMAD.HI R17, R8, 0x71625345, RZ ;  /* 0x7162534508117827 */ /* 0x000fe200078e02ff */
[----:B------:R-:W-:Y:S02]  /*6120*/  LOP3.LUT R12, R12, 0xf0, RZ, 0xfc, !PT ;  /* 0x000000f00c0c7812 */ /* 0x000fe400078efcff */
[----:B------:R-:W-:Y:S01]  /*6130*/  ISETP.NE.AND P4, PT, R156, RZ, PT ;  /* 0x000000ff9c00720c */ /* 0x000fe20003f85270 */
[----:B------:R-:W-:Y:S01]  /*6140*/  IMAD.HI R10, R9, 0x71625345, RZ ;  /* 0x71625345090a7827 */ /* 0x000fe200078e02ff */
[----:B------:R-:W-:-:S03]  /*6150*/  LEA.HI.SX32 R15, R15, R20, 0x19 ;  /* 0x000000140f0f7211 */ /* 0x000fc600078fcaff */
[----:B--2---:R-:W-:Y:S01]  /*6160*/  IMAD R3, R14, 0x121, R21 ;  /* 0x000001210e037824 */ /* 0x004fe200078e0215 */
[----:B------:R-:W-:Y:S01]  /*6170*/  SEL R28, R28, 0x8, P4 ;  /* 0x000000081c1c7807 */ /* 0x000fe20002000000 */
[----:B------:R-:W-:Y:S01]  /*6180*/  IMAD.HI R20, R12, 0x71625345, RZ ;  /* 0x716253450c147827 */ /* 0x000fe200078e02ff */
[----:B------:R-:W-:Y:S02]  /*6190*/  SHF.R.U32.HI R22, RZ, 0x1f, R17 ;  /* 0x0000001fff167819 */ /* 0x000fe40000011611 */
[----:B------:R-:W-:Y:S01]  /*61a0*/  ISETP.NE.AND P4, PT, R50, RZ, PT ;  /* 0x000000ff3200720c */ /* 0x000fe20003f85270 */
[----:B------:R-:W-:Y:S01]  /*61b0*/  IMAD.WIDE R6, R7, 0x4, R4 ;  /* 0x0000000407067825 */ /* 0x000fe200078e0204 */
[----:B------:R-:W-:-:S03]  /*61c0*/  SHF.R.U32.HI R19, RZ, 0x1f, R10 ;  /* 0x0000001fff137819 */ /* 0x000fc6000001160a */
[----:B------:R-:W-:Y:S01]  /*61d0*/  IMAD.WIDE R2, R3, 0x4, R4 ;  /* 0x0000000403027825 */ /* 0x000fe200078e0204 */
[----:B------:R-:W-:Y:S01]  /*61e0*/  LEA.HI.SX32 R17, R17, R22, 0x19 ;  /* 0x0000001611117211 */ /* 0x000fe200078fcaff */
[----:B0-----:R-:W-:Y:S01]  /*61f0*/  @P3 STG.E desc[UR6][R6.64], R45 ;  /* 0x0000002d06003986 */ /* 0x001fe2000c101906 */
[----:B------:R-:W-:Y:S02]  /*6200*/  SEL R35, R35, 0x8, P4 ;  /* 0x0000000823237807 */ /* 0x000fe40002000000 */
[----:B------:R-:W-:Y:S01]  /*6210*/  SHF.R.U32.HI R21, RZ, 0x1f, R20 ;  /* 0x0000001fff157819 */ /* 0x000fe20000011614 */
[----:B----4-:R0:W-:Y:S01]  /*6220*/  @P2 STG.E desc[UR6][R2.64], R39 ;  /* 0x0000002702002986 */ /* 0x0101e2000c101906 */
[----:B------:R-:W-:Y:S01]  /*6230*/  ISETP.LT.AND P4, PT, R11, 0x484, !P1 ;  /* 0x000004840b00780c */ /* 0x000fe20004f81270 */
[----:B------:R-:W-:Y:S01]  /*6240*/  IMAD R11, R18, -0x121, R11 ;  /* 0xfffffedf120b7824 */ /* 0x000fe200078e020b */
[----:B------:R-:W-:Y:S01]  /*6250*/  ISETP.LT.AND P3, PT, R0, 0x484, !P1 ;  /* 0x000004840000780c */ /* 0x000fe20004f61270 */
[----:B------:R-:W-:Y:S01]  /*6260*/  IMAD R0, R15, -0x121, R0 ;  /* 0xfffffedf0f007824 */ /* 0x000fe200078e0200 */
[----:B------:R-:W-:-:S02]  /*6270*/  LEA.HI.SX32 R10, R10, R19, 0x19 ;  /* 0x000000130a0a7211 */ /* 0x000fc400078fcaff */
[----:B------:R-:W-:Y:S01]  /*6280*/  ISETP.LT.AND P2, PT, R8, 0x484, !P1 ;  /* 0x000004840800780c */ /* 0x000fe20004f41270 */
[----:B------:R-:W-:Y:S01]  /*6290*/  IMAD R8, R17, -0x121, R8 ;  /* 0xfffffedf11087824 */ /* 0x000fe200078e0208 */
[----:B------:R-:W-:Y:S01]  /*62a0*/  LEA.HI.SX32 R21, R20, R21, 0x19 ;  /* 0x0000001514157211 */ /* 0x000fe200078fcaff */
[----:B------:R-:W-:Y:S01]  /*62b0*/  IMAD R11, R18, 0x1b180, R11 ;  /* 0x0001b180120b7824 */ /* 0x000fe200078e020b */
[----:B------:R-:W-:Y:S02]  /*62c0*/  SEL R34, R34, 0x8, P5 ;  /* 0x0000000822227807 */ /* 0x000fe40002800000 */
[----:B------:R-:W-:Y:S01]  /*62d0*/  SEL R33, R33, 0x8, P6 ;  /* 0x0000000821217807 */ /* 0x000fe20003000000 */
[----:B------:R-:W-:Y:S01]  /*62e0*/  IMAD R15, R15, 0x1b180, R0 ;  /* 0x0001b1800f0f7824 */ /* 0x000fe200078e0200 */
[----:B------:R-:W-:Y:S01]  /*62f0*/  ISETP.LT.AND P5, PT, R13, 0x484, !P1 ;  /* 0x000004840d00780c */ /* 0x000fe20004fa1270 */
[----:B------:R-:W-:Y:S01]  /*6300*/  IMAD R13, R16, -0x121, R13 ;  /* 0xfffffedf100d7824 */ /* 0x000fe200078e020d */
[----:B------:R-:W-:Y:S01]  /*6310*/  ISETP.LT.AND P6, PT, R9, 0x484, !P1 ;  /* 0x000004840900780c */ /* 0x000fe20004fc1270 */
[----:B------:R-:W-:Y:S01]  /*6320*/  IMAD R9, R10, -0x121, R9 ;  /* 0xfffffedf0a097824 */ /* 0x000fe200078e0209 */
[----:B------:R-:W-:Y:S01]  /*6330*/  ISETP.LT.AND P1, PT, R12, 0x484, !P1 ;  /* 0x000004840c00780c */ /* 0x000fe20004f21270 */
[----:B------:R-:W-:-:S02]  /*6340*/  IMAD R17, R17, 0x1b180, R8 ;  /* 0x0001b18011117824 */ /* 0x000fc400078e0208 */
[----:B------:R-:W-:Y:S02]  /*6350*/  IMAD R12, R21, -0x121, R12 ;  /* 0xfffffedf150c7824 */ /* 0x000fe400078e020c */
[----:B0-----:R-:W-:Y:S02]  /*6360*/  IMAD R3, R14, 0x121, R11 ;  /* 0x000001210e037824 */ /* 0x001fe400078e020b */
[----:B------:R-:W-:Y:S02]  /*6370*/  IMAD R13, R16, 0x1b180, R13 ;  /* 0x0001b180100d7824 */ /* 0x000fe400078e020d */
[----:B------:R-:W-:Y:S02]  /*6380*/  IMAD R19, R10, 0x1b180, R9 ;  /* 0x0001b1800a137824 */ /* 0x000fe400078e0209 */
[C---:B------:R-:W-:Y:S02]  /*6390*/  IMAD R7, R14.reuse, 0x121, R15 ;  /* 0x000001210e077824 */ /* 0x040fe400078e020f */
[----:B------:R-:W-:-:S02]  /*63a0*/  IMAD R9, R14, 0x121, R17 ;  /* 0x000001210e097824 */ /* 0x000fc400078e0211 */
[----:B------:R-:W-:Y:S02]  /*63b0*/  IMAD R21, R21, 0x1b180, R12 ;  /* 0x0001b18015157824 */ /* 0x000fe400078e020c */
[----:B------:R-:W-:-:S04]  /*63c0*/  IMAD.WIDE R2, R3, 0x4, R4 ;  /* 0x0000000403027825 */ /* 0x000fc800078e0204 */
[C---:B------:R-:W-:Y:S02]  /*63d0*/  IMAD R11, R14.reuse, 0x121, R13 ;  /* 0x000001210e0b7824 */ /* 0x040fe400078e020d */
[----:B------:R-:W-:Y:S01]  /*63e0*/  IMAD.WIDE R6, R7, 0x4, R4 ;  /* 0x0000000407067825 */ /* 0x000fe200078e0204 */
[----:B---3--:R0:W-:Y:S03]  /*63f0*/  @P4 STG.E desc[UR6][R2.64], R41 ;  /* 0x0000002902004986 */ /* 0x0081e6000c101906 */
[C---:B------:R-:W-:Y:S02]  /*6400*/  IMAD R13, R14.reuse, 0x121, R19 ;  /* 0x000001210e0d7824 */ /* 0x040fe400078e0213 */
[----:B------:R-:W-:Y:S01]  /*6410*/  IMAD.WIDE R8, R9, 0x4, R4 ;  /* 0x0000000409087825 */ /* 0x000fe200078e0204 */
[----:B-----5:R0:W-:Y:S03]  /*6420*/  @P3 STG.E desc[UR6][R6.64], R43 ;  /* 0x0000002b06003986 */ /* 0x0201e6000c101906 */
[----:B------:R-:W-:-:S02]  /*6430*/  IMAD R21, R14, 0x121, R21 ;  /* 0x000001210e157824 */ /* 0x000fc400078e0215 */
[--C-:B------:R-:W-:Y:S01]  /*6440*/  IMAD.WIDE R10, R11, 0x4, R4.reuse ;  /* 0x000000040b0a7825 */ /* 0x100fe200078e0204 */
[----:B------:R0:W-:Y:S01]  /*6450*/  @P2 STG.E desc[UR6][R8.64], R49 ;  /* 0x0000003108002986 */ /* 0x0001e2000c101906 */
[----:B------:R-:W-:Y:S02]  /*6460*/  IADD3 R14, P2, R48, UR4, RZ ;  /* 0x00000004300e7c10 */ /* 0x000fe4000ff5e0ff */
[----:B------:R-:W-:Y:S01]  /*6470*/  IMAD.WIDE R12, R13, 0x4, R4 ;  /* 0x000000040d0c7825 */ /* 0x000fe200078e0204 */
[----:B------:R-:W-:-:S03]  /*6480*/  PRMT R24, R23, 0x3340, R24 ;  /* 0x0000334017187816 */ /* 0x000fc60000000018 */
[----:B------:R-:W-:Y:S01]  /*6490*/  IMAD.WIDE R4, R21, 0x4, R4 ;  /* 0x0000000415047825 */ /* 0x000fe200078e0204 */
[----:B------:R-:W-:Y:S01]  /*64a0*/  PRMT R25, R25, 0x3340, R26 ;  /* 0x0000334019197816 */ /* 0x000fe2000000001a */
[----:B------:R0:W-:Y:S01]  /*64b0*/  @P5 STG.E desc[UR6][R10.64], R51 ;  /* 0x000000330a005986 */ /* 0x0001e2000c101906 */
[----:B------:R-:W-:Y:S02]  /*64c0*/  PRMT R28, R27, 0x3340, R28 ;  /* 0x000033401b1c7816 */ /* 0x000fe4000000001c */
[----:B------:R-:W-:Y:S01]  /*64d0*/  PRMT R29, R29, 0x3340, R30 ;  /* 0x000033401d1d7816 */ /* 0x000fe2000000001e */
[----:B------:R0:W-:Y:S01]  /*64e0*/  @P6 STG.E desc[UR6][R12.64], R53 ;  /* 0x000000350c006986 */ /* 0x0001e2000c101906 */
[----:B------:R-:W-:Y:S02]  /*64f0*/  PRMT R32, R31, 0x3340, R32 ;  /* 0x000033401f207816 */ /* 0x000fe40000000020 */
[----:B------:R-:W-:Y:S01]  /*6500*/  PRMT R37, R37, 0x3340, R38 ;  /* 0x0000334025257816 */ /* 0x000fe20000000026 */
[----:B------:R0:W-:Y:S01]  /*6510*/  @P1 STG.E desc[UR6][R4.64], R55 ;  /* 0x0000003704001986 */ /* 0x0001e2000c101906 */
[----:B------:R-:W-:-:S02]  /*6520*/  PRMT R36, R36, 0x3340, R35 ;  /* 0x0000334024247816 */ /* 0x000fc40000000023 */
[----:B------:R-:W-:Y:S02]  /*6530*/  PRMT R33, R34, 0x3340, R33 ;  /* 0x0000334022217816 */ /* 0x000fe40000000021 */
[----:B------:R-:W-:Y:S02]  /*6540*/  LEA.HI.X.SX32 R15, R48, UR5, 0x1, P2 ;  /* 0x00000005300f7c11 */ /* 0x000fe400090f0eff */
[----:B------:R-:W-:Y:S02]  /*6550*/  PRMT R24, R24, 0x5410, R25 ;  /* 0x0000541018187816 */ /* 0x000fe40000000019 */
[----:B------:R-:W-:Y:S02]  /*6560*/  PRMT R25, R28, 0x5410, R29 ;  /* 0x000054101c197816 */ /* 0x000fe4000000001d */
[----:B------:R-:W-:Y:S02]  /*6570*/  PRMT R26, R32, 0x5410, R37 ;  /* 0x00005410201a7816 */ /* 0x000fe40000000025 */
[----:B------:R-:W-:Y:S01]  /*6580*/  PRMT R27, R36, 0x5410, R33 ;  /* 0x00005410241b7816 */ /* 0x000fe20000000021 */
[----:B0-----:R-:W-:Y:S06]  /*6590*/  @!P0 EXIT ;  /* 0x000000000000894d */ /* 0x001fec0003800000 */
[----:B------:R-:W-:Y:S01]  /*65a0*/  STG.E.128 desc[UR6][R14.64], R24 ;  /* 0x000000180e007986 */ /* 0x000fe2000c101d06 */
[----:B------:R-:W-:Y:S05]  /*65b0*/  EXIT ;  /* 0x000000000000794d */ /* 0x000fea0003800000 */
.L_x_0:
[----:B------:R-:W-:-:S00]  /*65c0*/  BRA `(.L_x_0) ;  /* 0xfffffffc00fc7947 */ /* 0x000fc0000383ffff */
[----:B------:R-:W-:-:S00]  /*65d0*/  NOP ;  /* 0x0000000000007918 */ /* 0x000fc00000000000 */
        /* <DEDUP_REMOVED lines=10> */
.L_x_1:


//--------------------- .nv.shared.triton_poi_fused_max_pool2d_with_indices_11 --------------------------
	.section	.nv.shared.triton_poi_fused_max_pool2d_with_indices_11,"aw",@nobits
	.sectionflags	@""
	.align	16
	.zero		1024


//--------------------- .nv.constant0.triton_poi_fused_max_pool2d_with_indices_11 --------------------------
	.section	.nv.constant0.triton_poi_fused_max_pool2d_with_indices_11,"a",@progbits
	.sectionflags	@""
	.align	4
.nv.constant0.triton_poi_fused_max_pool2d_with_indices_11:
	.zero		560
